	.target	sm_90a

	.elftype	@"ET_EXEC"


//--------------------- .note.nv.tkinfo           --------------------------
	.section	.note.nv.tkinfo,"",@"SHT_NOTE"
	.sectionflags	@"SHF_NOTE_NV_TKINFO"
	.tkinfo
        /*0018*/ 	.word	0x00000002
        /*0030*/ 	.string	""
        /*0030*/ 	.string	"ptxas"
        /*0030*/ 	.string	"Cuda compilation tools, release 13.0, V13.0.88"
        /*0030*/ 	.string	"Build cuda_13.0.r13.0/compiler.36424714_0"
        /*0030*/ 	.string	"-v  -suppress-debug-info  -lineinfo  -arch sm_90a "



//--------------------- .note.nv.cuinfo           --------------------------
	.section	.note.nv.cuinfo,"",@"SHT_NOTE"
	.sectionflags	@"SHF_NOTE_NV_CUINFO"
        /*0018*/ 	.short	0x0002
        /*001a*/ 	.short	0x005a
        /*001c*/ 	.short	0x0082
	.zero		2


//--------------------- .nv.info                  --------------------------
	.section	.nv.info,"",@"SHT_CUDA_INFO"
	.align	4


	//----- nvinfo : EIATTR_REGCOUNT
	.align		4
        /*0000*/ 	.byte	0x04, 0x2f
        /*0002*/ 	.short	(.L_1 - .L_0)
	.align		4
.L_0:
        /*0004*/ 	.word	index@(matmul_kernel)
        /*0008*/ 	.word	0x00000040


	//----- nvinfo : EIATTR_FRAME_SIZE
	.align		4
.L_1:
        /*000c*/ 	.byte	0x04, 0x11
        /*000e*/ 	.short	(.L_3 - .L_2)
	.align		4
.L_2:
        /*0010*/ 	.word	index@(matmul_kernel)
        /*0014*/ 	.word	0x00000000


	//----- nvinfo : EIATTR_MIN_STACK_SIZE
	.align		4
.L_3:
        /*0018*/ 	.byte	0x04, 0x12
        /*001a*/ 	.short	(.L_5 - .L_4)
	.align		4
.L_4:
        /*001c*/ 	.word	index@(matmul_kernel)
        /*0020*/ 	.word	0x00000000
.L_5:


//--------------------- .nv.compat                --------------------------
	.section	.nv.compat,"",@"SHT_CUDA_COMPAT_INFO"
	.align	4
        /*0000*/ 	.byte	0x02, 0x09, 0x01, 0x00, 0x02, 0x02, 0x01, 0x00, 0x02, 0x05, 0x05, 0x00, 0x03, 0x07, 0x01, 0x01
        /*0010*/ 	.byte	0x02, 0x03, 0x00, 0x00, 0x02, 0x06, 0x01, 0x00, 0x04, 0x0b, 0x08, 0x00, 0x00, 0x00, 0x00, 0x00
        /*0020*/ 	.byte	0x00, 0x00, 0x00, 0x00


//--------------------- .nv.info.matmul_kernel    --------------------------
	.section	.nv.info.matmul_kernel,"",@"SHT_CUDA_INFO"
	.sectionflags	@""
	.align	4


	//----- nvinfo : EIATTR_CUDA_API_VERSION
	.align		4
        /*0000*/ 	.byte	0x04, 0x37
        /*0002*/ 	.short	(.L_7 - .L_6)
.L_6:
        /*0004*/ 	.word	0x00000082


	//----- nvinfo : EIATTR_KPARAM_INFO
	.align		4
.L_7:
        /*0008*/ 	.byte	0x04, 0x17
        /*000a*/ 	.short	(.L_9 - .L_8)
.L_8:
        /*000c*/ 	.word	0x00000000
        /*0010*/ 	.short	0x000d
        /*0012*/ 	.short	0x0048
        /*0014*/ 	.byte	0x00, 0xf4, 0x21, 0x00


	//----- nvinfo : EIATTR_KPARAM_INFO
	.align		4
.L_9:
        /*0018*/ 	.byte	0x04, 0x17
        /*001a*/ 	.short	(.L_11 - .L_10)
.L_10:
        /*001c*/ 	.word	0x00000000
        /*0020*/ 	.short	0x000c
        /*0022*/ 	.short	0x0040
        /*0024*/ 	.byte	0x00, 0xf4, 0x21, 0x00


	//----- nvinfo : EIATTR_KPARAM_INFO
	.align		4
.L_11:
        /*0028*/ 	.byte	0x04, 0x17
        /*002a*/ 	.short	(.L_13 - .L_12)
.L_12:
        /*002c*/ 	.word	0x00000000
        /*0030*/ 	.short	0x000b
        /*0032*/ 	.short	0x0038
        /*0034*/ 	.byte	0x00, 0xf0, 0x11, 0x00


	//----- nvinfo : EIATTR_KPARAM_INFO
	.align		4
.L_13:
        /*0038*/ 	.byte	0x04, 0x17
        /*003a*/ 	.short	(.L_15 - .L_14)
.L_14:
        /*003c*/ 	.word	0x00000000
        /*0040*/ 	.short	0x000a
        /*0042*/ 	.short	0x0034
        /*0044*/ 	.byte	0x00, 0xf0, 0x11, 0x00


	//----- nvinfo : EIATTR_KPARAM_INFO
	.align		4
.L_15:
        /*0048*/ 	.byte	0x04, 0x17
        /*004a*/ 	.short	(.L_17 - .L_16)
.L_16:
        /*004c*/ 	.word	0x00000000
        /*0050*/ 	.short	0x0009
        /*0052*/ 	.short	0x0030
        /*0054*/ 	.byte	0x00, 0xf0, 0x11, 0x00


	//----- nvinfo : EIATTR_KPARAM_INFO
	.align		4
.L_17:
        /*0058*/ 	.byte	0x04, 0x17
        /*005a*/ 	.short	(.L_19 - .L_18)
.L_18:
        /*005c*/ 	.word	0x00000000
        /*0060*/ 	.short	0x0008
        /*0062*/ 	.short	0x002c
        /*0064*/ 	.byte	0x00, 0xf0, 0x11, 0x00


	//----- nvinfo : EIATTR_KPARAM_INFO
	.align		4
.L_19:
        /*0068*/ 	.byte	0x04, 0x17
        /*006a*/ 	.short	(.L_21 - .L_20)
.L_20:
        /*006c*/ 	.word	0x00000000
        /*0070*/ 	.short	0x0007
        /*0072*/ 	.short	0x0028
        /*0074*/ 	.byte	0x00, 0xf0, 0x11, 0x00


	//----- nvinfo : EIATTR_KPARAM_INFO
	.align		4
.L_21:
        /*0078*/ 	.byte	0x04, 0x17
        /*007a*/ 	.short	(.L_23 - .L_22)
.L_22:
        /*007c*/ 	.word	0x00000000
        /*0080*/ 	.short	0x0006
        /*0082*/ 	.short	0x0024
        /*0084*/ 	.byte	0x00, 0xf0, 0x11, 0x00


	//----- nvinfo : EIATTR_KPARAM_INFO
	.align		4
.L_23:
        /*0088*/ 	.byte	0x04, 0x17
        /*008a*/ 	.short	(.L_25 - .L_24)
.L_24:
        /*008c*/ 	.word	0x00000000
        /*0090*/ 	.short	0x0005
        /*0092*/ 	.short	0x0020
        /*0094*/ 	.byte	0x00, 0xf0, 0x11, 0x00


	//----- nvinfo : EIATTR_KPARAM_INFO
	.align		4
.L_25:
        /*0098*/ 	.byte	0x04, 0x17
        /*009a*/ 	.short	(.L_27 - .L_26)
.L_26:
        /*009c*/ 	.word	0x00000000
        /*00a0*/ 	.short	0x0004
        /*00a2*/ 	.short	0x001c
        /*00a4*/ 	.byte	0x00, 0xf0, 0x11, 0x00


	//----- nvinfo : EIATTR_KPARAM_INFO
	.align		4
.L_27:
        /*00a8*/ 	.byte	0x04, 0x17
        /*00aa*/ 	.short	(.L_29 - .L_28)
.L_28:
        /*00ac*/ 	.word	0x00000000
        /*00b0*/ 	.short	0x0003
        /*00b2*/ 	.short	0x0018
        /*00b4*/ 	.byte	0x00, 0xf0, 0x11, 0x00


	//----- nvinfo : EIATTR_KPARAM_INFO
	.align		4
.L_29:
        /*00b8*/ 	.byte	0x04, 0x17
        /*00ba*/ 	.short	(.L_31 - .L_30)
.L_30:
        /*00bc*/ 	.word	0x00000000
        /*00c0*/ 	.short	0x0002
        /*00c2*/ 	.short	0x0010
        /*00c4*/ 	.byte	0x00, 0xf4, 0x21, 0x00


	//----- nvinfo : EIATTR_KPARAM_INFO
	.align		4
.L_31:
        /*00c8*/ 	.byte	0x04, 0x17
        /*00ca*/ 	.short	(.L_33 - .L_32)
.L_32:
        /*00cc*/ 	.word	0x00000000
        /*00d0*/ 	.short	0x0001
        /*00d2*/ 	.short	0x0008
        /*00d4*/ 	.byte	0x00, 0xf4, 0x21, 0x00


	//----- nvinfo : EIATTR_KPARAM_INFO
	.align		4
.L_33:
        /*00d8*/ 	.byte	0x04, 0x17
        /*00da*/ 	.short	(.L_35 - .L_34)
.L_34:
        /*00dc*/ 	.word	0x00000000
        /*00e0*/ 	.short	0x0000
        /*00e2*/ 	.short	0x0000
        /*00e4*/ 	.byte	0x00, 0xf4, 0x21, 0x00


	//----- nvinfo : EIATTR_SPARSE_MMA_MASK
	.align		4
.L_35:
        /*00e8*/ 	.byte	0x03, 0x50
        /*00ea*/ 	.short	0x0000


	//----- nvinfo : EIATTR_MAXREG_COUNT
	.align		4
        /*00ec*/ 	.byte	0x03, 0x1b
        /*00ee*/ 	.short	0x00ff


	//----- nvinfo : EIATTR_NUM_BARRIERS
	.align		4
        /*00f0*/ 	.byte	0x02, 0x4c
        /*00f2*/ 	.byte	0x01
	.zero		1


	//----- nvinfo : EIATTR_MERCURY_ISA_VERSION
	.align		4
        /*00f4*/ 	.byte	0x03, 0x5f
        /*00f6*/ 	.short	0x0101


	//----- nvinfo : EIATTR_EXIT_INSTR_OFFSETS
	.align		4
        /*00f8*/ 	.byte	0x04, 0x1c
        /*00fa*/ 	.short	(.L_37 - .L_36)


	//   ....[0]....
.L_36:
        /*00fc*/ 	.word	0x00001db0


	//   ....[1]....
        /*0100*/ 	.word	0x00001de0


	//----- nvinfo : EIATTR_REQNTID
	.align		4
.L_37:
        /*0104*/ 	.byte	0x04, 0x10
        /*0106*/ 	.short	(.L_39 - .L_38)
.L_38:
        /*0108*/ 	.word	0x00000040
        /*010c*/ 	.word	0x00000001
        /*0110*/ 	.word	0x00000001


	//----- nvinfo : EIATTR_CBANK_PARAM_SIZE
	.align		4
.L_39:
        /*0114*/ 	.byte	0x03, 0x19
        /*0116*/ 	.short	0x0050


	//----- nvinfo : EIATTR_PARAM_CBANK
	.align		4
        /*0118*/ 	.byte	0x04, 0x0a
        /*011a*/ 	.short	(.L_41 - .L_40)
	.align		4
.L_40:
        /*011c*/ 	.word	index@(.nv.constant0.matmul_kernel)
        /*0120*/ 	.short	0x0210
        /*0122*/ 	.short	0x0050


	//----- nvinfo : EIATTR_SW_WAR
	.align		4
.L_41:
        /*0124*/ 	.byte	0x04, 0x36
        /*0126*/ 	.short	(.L_43 - .L_42)
.L_42:
        /*0128*/ 	.word	0x00000008
.L_43:


//--------------------- .nv.callgraph             --------------------------
	.section	.nv.callgraph,"",@"SHT_CUDA_CALLGRAPH"
	.align	4
	.sectionentsize	8
	.align		4
        /*0000*/ 	.word	0x00000000
	.align		4
        /*0004*/ 	.word	0xffffffff
	.align		4
        /*0008*/ 	.word	0x00000000
	.align		4
        /*000c*/ 	.word	0xfffffffe
	.align		4
        /*0010*/ 	.word	0x00000000
	.align		4
        /*0014*/ 	.word	0xfffffffd
	.align		4
        /*0018*/ 	.word	0x00000000
	.align		4
        /*001c*/ 	.word	0xfffffffc


//--------------------- .text.matmul_kernel       --------------------------
	.section	.text.matmul_kernel,"ax",@progbits
	.align	128
        .global         matmul_kernel
        .type           matmul_kernel,@function
        .size           matmul_kernel,(.L_x_3 - matmul_kernel)
        .other          matmul_kernel,@"STO_CUDA_ENTRY STV_DEFAULT"
matmul_kernel:
.text.matmul_kernel:
[----:B------:R-:W-:Y:S08]  /*0000*/  LDC R1, c[0x0][0x28] ;  /* 0x00000a00ff017b82 */ /* 0x000ff00000000800 */
[----:B------:R-:W0:Y:S01]  /*0010*/  LDC.64 R20, c[0x0][0x228] ;  /* 0x00008a00ff147b82 */ /* 0x000e220000000a00 */
[----:B------:R-:W1:Y:S01]  /*0020*/  S2R R5, SR_CTAID.X ;  /* 0x0000000000057919 */ /* 0x000e620000002500 */
[----:B------:R-:W-:Y:S01]  /*0030*/  UMOV UR4, 0x400 ;  /* 0x0000040000047882 */ /* 0x000fe20000000000 */
[----:B------:R-:W-:-:S05]  /*0040*/  ULDC.64 UR6, c[0x0][0x208] ;  /* 0x0000820000067ab9 */ /* 0x000fca0000000a00 */
[----:B------:R-:W2:Y:S08]  /*0050*/  LDC R42, c[0x0][0x230] ;  /* 0x00008c00ff2a7b82 */ /* 0x000eb00000000800 */
[----:B------:R-:W3:Y:S01]  /*0060*/  S2UR UR5, SR_CgaCtaId ;  /* 0x00000000000579c3 */ /* 0x000ee20000008800 */
[----:B0-----:R-:W-:-:S05]  /*0070*/  VIADD R0, R21, 0xf ;  /* 0x0000000f15007836 */ /* 0x001fca0000000000 */
[----:B------:R-:W-:Y:S01]  /*0080*/  SHF.R.S32.HI R3, RZ, 0x1f, R0 ;  /* 0x0000001fff037819 */ /* 0x000fe20000011400 */
[----:B--2---:R-:W-:-:S03]  /*0090*/  VIADD R42, R42, 0x1f ;  /* 0x0000001f2a2a7836 */ /* 0x004fc60000000000 */
[----:B------:R-:W-:Y:S02]  /*00a0*/  LEA.HI R3, R3, R0, RZ, 0x4 ;  /* 0x0000000003037211 */ /* 0x000fe400078f20ff */
[----:B-1----:R-:W-:Y:S02]  /*00b0*/  IABS R8, R5 ;  /* 0x0000000500087213 */ /* 0x002fe40000000000 */
[----:B------:R-:W-:Y:S01]  /*00c0*/  SHF.R.S32.HI R3, RZ, 0x4, R3 ;  /* 0x00000004ff037819 */ /* 0x000fe20000011403 */
[----:B---3--:R-:W-:-:S04]  /*00d0*/  ULEA UR4, UR5, UR4, 0x18 ;  /* 0x0000000405047291 */ /* 0x008fc8000f8ec03f */
[----:B------:R-:W-:-:S05]  /*00e0*/  IMAD.SHL.U32 R4, R3, 0x8, RZ ;  /* 0x0000000803047824 */ /* 0x000fca00078e00ff */
[-C--:B------:R-:W-:Y:S02]  /*00f0*/  IABS R7, R4.reuse ;  /* 0x0000000400077213 */ /* 0x080fe40000000000 */
[----:B------:R-:W-:Y:S02]  /*0100*/  IABS R10, R4 ;  /* 0x00000004000a7213 */ /* 0x000fe40000000000 */
[----:B------:R-:W0:Y:S08]  /*0110*/  I2F.RP R0, R7 ;  /* 0x0000000700007306 */ /* 0x000e300000209400 */
[----:B0-----:R-:W0:Y:S02]  /*0120*/  MUFU.RCP R0, R0 ;  /* 0x0000000000007308 */ /* 0x001e240000001000 */
[----:B0-----:R-:W-:-:S02]  /*0130*/  VIADD R2, R0, 0xffffffe ;  /* 0x0ffffffe00027836 */ /* 0x001fc40000000000 */
[----:B------:R-:W-:-:S04]  /*0140*/  IMAD.MOV R0, RZ, RZ, -R10 ;  /* 0x000000ffff007224 */ /* 0x000fc800078e0a0a */
[----:B------:R0:W1:Y:S02]  /*0150*/  F2I.FTZ.U32.TRUNC.NTZ R3, R2 ;  /* 0x0000000200037305 */ /* 0x000064000021f000 */
[----:B0-----:R-:W-:Y:S02]  /*0160*/  IMAD.MOV.U32 R2, RZ, RZ, RZ ;  /* 0x000000ffff027224 */ /* 0x001fe400078e00ff */
[----:B-1----:R-:W-:-:S04]  /*0170*/  IMAD.MOV R6, RZ, RZ, -R3 ;  /* 0x000000ffff067224 */ /* 0x002fc800078e0a03 */
[----:B------:R-:W-:Y:S02]  /*0180*/  IMAD R9, R6, R7, RZ ;  /* 0x0000000706097224 */ /* 0x000fe400078e02ff */
[----:B------:R-:W-:Y:S02]  /*0190*/  IMAD.MOV.U32 R6, RZ, RZ, R8 ;  /* 0x000000ffff067224 */ /* 0x000fe400078e0008 */
[----:B------:R-:W-:-:S06]  /*01a0*/  IMAD.HI.U32 R3, R3, R9, R2 ;  /* 0x0000000903037227 */ /* 0x000fcc00078e0002 */
[----:B------:R-:W-:-:S04]  /*01b0*/  IMAD.HI.U32 R3, R3, R6, RZ ;  /* 0x0000000603037227 */ /* 0x000fc800078e00ff */
[----:B------:R-:W-:-:S05]  /*01c0*/  IMAD R0, R3, R0, R6 ;  /* 0x0000000003007224 */ /* 0x000fca00078e0206 */
[----:B------:R-:W-:-:S13]  /*01d0*/  ISETP.GT.U32.AND P1, PT, R7, R0, PT ;  /* 0x000000000700720c */ /* 0x000fda0003f24070 */
[----:B------:R-:W-:Y:S02]  /*01e0*/  @!P1 IMAD.IADD R0, R0, 0x1, -R7 ;  /* 0x0000000100009824 */ /* 0x000fe400078e0a07 */
[----:B------:R-:W-:Y:S01]  /*01f0*/  @!P1 VIADD R3, R3, 0x1 ;  /* 0x0000000103039836 */ /* 0x000fe20000000000 */
[----:B------:R-:W-:Y:S02]  /*0200*/  ISETP.NE.AND P1, PT, R4, RZ, PT ;  /* 0x000000ff0400720c */ /* 0x000fe40003f25270 */
[----:B------:R-:W-:Y:S02]  /*0210*/  ISETP.GE.U32.AND P0, PT, R0, R7, PT ;  /* 0x000000070000720c */ /* 0x000fe40003f06070 */
[----:B------:R-:W-:-:S04]  /*0220*/  LOP3.LUT R0, R5, R4, RZ, 0x3c, !PT ;  /* 0x0000000405007212 */ /* 0x000fc800078e3cff */
[----:B------:R-:W-:Y:S01]  /*0230*/  ISETP.GE.AND P2, PT, R0, RZ, PT ;  /* 0x000000ff0000720c */ /* 0x000fe20003f46270 */
[----:B------:R-:W-:-:S06]  /*0240*/  VIADD R0, R20, 0xf ;  /* 0x0000000f14007836 */ /* 0x000fcc0000000000 */
[----:B------:R-:W-:-:S04]  /*0250*/  @P0 VIADD R3, R3, 0x1 ;  /* 0x0000000103030836 */ /* 0x000fc80000000000 */
[----:B------:R-:W-:Y:S01]  /*0260*/  IMAD.MOV.U32 R2, RZ, RZ, R3 ;  /* 0x000000ffff027224 */ /* 0x000fe200078e0003 */
[----:B------:R-:W-:-:S03]  /*0270*/  SHF.R.S32.HI R3, RZ, 0x1f, R0 ;  /* 0x0000001fff037819 */ /* 0x000fc60000011400 */
[----:B------:R-:W-:Y:S01]  /*0280*/  @!P2 IMAD.MOV R2, RZ, RZ, -R2 ;  /* 0x000000ffff02a224 */ /* 0x000fe200078e0a02 */
[----:B------:R-:W-:Y:S02]  /*0290*/  @!P1 LOP3.LUT R2, RZ, R4, RZ, 0x33, !PT ;  /* 0x00000004ff029212 */ /* 0x000fe400078e33ff */
[----:B------:R-:W-:-:S03]  /*02a0*/  LEA.HI R3, R3, R0, RZ, 0x4 ;  /* 0x0000000003037211 */ /* 0x000fc600078f20ff */
[----:B------:R-:W-:Y:S02]  /*02b0*/  IMAD.SHL.U32 R8, R2, 0x8, RZ ;  /* 0x0000000802087824 */ /* 0x000fe400078e00ff */
[----:B------:R-:W-:-:S03]  /*02c0*/  IMAD.MOV R2, RZ, RZ, -R2 ;  /* 0x000000ffff027224 */ /* 0x000fc600078e0a02 */
[----:B------:R-:W-:Y:S01]  /*02d0*/  LEA.HI.SX32 R3, R3, -R8, 0x1c ;  /* 0x8000000803037211 */ /* 0x000fe200078fe2ff */
[----:B------:R-:W-:-:S03]  /*02e0*/  IMAD R4, R4, R2, R5 ;  /* 0x0000000204047224 */ /* 0x000fc600078e0205 */
[----:B------:R-:W-:Y:S02]  /*02f0*/  VIMNMX R11, R3, 0x8, PT ;  /* 0x00000008030b7848 */ /* 0x000fe40003fe0100 */
[----:B------:R-:W-:Y:S02]  /*0300*/  IABS R9, R4 ;  /* 0x0000000400097213 */ /* 0x000fe40000000000 */
[----:B------:R-:W-:-:S04]  /*0310*/  IABS R7, R11 ;  /* 0x0000000b00077213 */ /* 0x000fc80000000000 */
[----:B------:R-:W0:Y:S08]  /*0320*/  I2F.RP R0, R7 ;  /* 0x0000000700007306 */ /* 0x000e300000209400 */
[----:B0-----:R-:W0:Y:S02]  /*0330*/  MUFU.RCP R0, R0 ;  /* 0x0000000000007308 */ /* 0x001e240000001000 */
[----:B0-----:R-:W-:-:S06]  /*0340*/  VIADD R3, R0, 0xffffffe ;  /* 0x0ffffffe00037836 */ /* 0x001fcc0000000000 */
[----:B------:R-:W0:Y:S02]  /*0350*/  F2I.FTZ.U32.TRUNC.NTZ R3, R3 ;  /* 0x0000000300037305 */ /* 0x000e24000021f000 */
[----:B0-----:R-:W-:-:S04]  /*0360*/  IMAD.MOV R6, RZ, RZ, -R3 ;  /* 0x000000ffff067224 */ /* 0x001fc800078e0a03 */
[----:B------:R-:W-:Y:S01]  /*0370*/  IMAD.MOV.U32 R2, RZ, RZ, R6 ;  /* 0x000000ffff027224 */ /* 0x000fe200078e0006 */
[----:B------:R-:W-:-:S03]  /*0380*/  IABS R6, R11 ;  /* 0x0000000b00067213 */ /* 0x000fc60000000000 */
[----:B------:R-:W-:Y:S02]  /*0390*/  IMAD R5, R2, R7, RZ ;  /* 0x0000000702057224 */ /* 0x000fe400078e02ff */
[----:B------:R-:W-:Y:S02]  /*03a0*/  IMAD.MOV.U32 R2, RZ, RZ, RZ ;  /* 0x000000ffff027224 */ /* 0x000fe400078e00ff */
[----:B------:R-:W-:Y:S02]  /*03b0*/  IMAD.MOV R0, RZ, RZ, -R6 ;  /* 0x000000ffff007224 */ /* 0x000fe400078e0a06 */
        /* <DEDUP_REMOVED lines=9> */
[----:B------:R-:W-:Y:S02]  /*0450*/  ISETP.GE.AND P2, PT, R0, RZ, PT ;  /* 0x000000ff0000720c */ /* 0x000fe40003f46270 */
[----:B------:R-:W0:Y:S05]  /*0460*/  S2R R0, SR_TID.X ;  /* 0x0000000000007919 */ /* 0x000e2a0000002100 */
[----:B------:R-:W-:Y:S01]  /*0470*/  @P0 VIADD R2, R2, 0x1 ;  /* 0x0000000102020836 */ /* 0x000fe20000000000 */
[----:B------:R-:W-:-:S03]  /*0480*/  ISETP.GT.AND P0, PT, R42, 0x1f, PT ;  /* 0x0000001f2a00780c */ /* 0x000fc60003f04270 */
[----:B------:R-:W-:-:S04]  /*0490*/  IMAD.MOV.U32 R6, RZ, RZ, R2 ;  /* 0x000000ffff067224 */ /* 0x000fc800078e0002 */
[----:B------:R-:W-:Y:S01]  /*04a0*/  @!P2 IMAD.MOV R6, RZ, RZ, -R6 ;  /* 0x000000ffff06a224 */ /* 0x000fe200078e0a06 */
[----:B------:R-:W-:-:S05]  /*04b0*/  @!P1 LOP3.LUT R6, RZ, R11, RZ, 0x33, !PT ;  /* 0x0000000bff069212 */ /* 0x000fca00078e33ff */
[----:B------:R-:W-:Y:S01]  /*04c0*/  IMAD.MOV R2, RZ, RZ, -R6 ;  /* 0x000000ffff027224 */ /* 0x000fe200078e0a06 */
[----:B------:R-:W-:Y:S01]  /*04d0*/  @!P0 PRMT R16, RZ, 0x7610, R16 ;  /* 0x00007610ff108816 */ /* 0x000fe20000000010 */
[----:B------:R-:W-:Y:S01]  /*04e0*/  IMAD.SHL.U32 R6, R6, 0x10, RZ ;  /* 0x0000001006067824 */ /* 0x000fe200078e00ff */
[----:B------:R-:W-:Y:S01]  /*04f0*/  @!P0 PRMT R18, RZ, 0x7610, R18 ;  /* 0x00007610ff128816 */ /* 0x000fe20000000012 */
[----:B------:R-:W-:Y:S01]  /*0500*/  IMAD R2, R11, R2, R4 ;  /* 0x000000020b027224 */ /* 0x000fe200078e0204 */
[----:B------:R-:W-:Y:S02]  /*0510*/  @!P0 PRMT R16, R16, 0x5410, RZ ;  /* 0x0000541010108816 */ /* 0x000fe400000000ff */
[----:B------:R-:W-:Y:S01]  /*0520*/  @!P0 PRMT R18, R18, 0x5410, RZ ;  /* 0x0000541012128816 */ /* 0x000fe200000000ff */
[----:B------:R-:W-:Y:S01]  /*0530*/  IMAD.IADD R2, R8, 0x1, R2 ;  /* 0x0000000108027824 */ /* 0x000fe200078e0202 */
[C---:B0-----:R-:W-:Y:S01]  /*0540*/  LOP3.LUT R3, R0.reuse, 0xf, RZ, 0xc0, !PT ;  /* 0x0000000f00037812 */ /* 0x041fe200078ec0ff */
[C---:B------:R-:W-:Y:S01]  /*0550*/  @!P0 IMAD.SHL.U32 R5, R0.reuse, 0x40, RZ ;  /* 0x0000004000058824 */ /* 0x040fe200078e00ff */
[----:B------:R-:W-:Y:S01]  /*0560*/  SHF.R.U32.HI R4, RZ, 0x4, R0 ;  /* 0x00000004ff047819 */ /* 0x000fe20000011600 */
[C---:B------:R-:W-:Y:S01]  /*0570*/  @!P0 IMAD.SHL.U32 R7, R0.reuse, 0x8, RZ ;  /* 0x0000000800078824 */ /* 0x040fe200078e00ff */
[----:B------:R-:W-:Y:S01]  /*0580*/  LOP3.LUT R9, R0, 0x20, RZ, 0xc0, !PT ;  /* 0x0000002000097812 */ /* 0x000fe200078ec0ff */
[----:B------:R-:W-:Y:S01]  /*0590*/  IMAD R2, R2, 0x10, R3 ;  /* 0x0000001002027824 */ /* 0x000fe200078e0203 */
[----:B------:R-:W-:Y:S01]  /*05a0*/  SGXT.U32 R3, R4, 0x2 ;  /* 0x000000020403781a */ /* 0x000fe20000000000 */
[----:B------:R-:W-:Y:S01]  /*05b0*/  @!P0 IMAD.SHL.U32 R4, R0, 0x2, RZ ;  /* 0x0000000200048824 */ /* 0x000fe200078e00ff */
[----:B------:R-:W-:Y:S06]  /*05c0*/  @!P0 BRA `(.L_x_0) ;  /* 0x0000001400088947 */ /* 0x000fec0003800000 */
[----:B------:R-:W-:Y:S01]  /*05d0*/  IABS R4, R20 ;  /* 0x0000001400047213 */ /* 0x000fe20000000000 */
[----:B------:R-:W0:Y:S01]  /*05e0*/  LDC.64 R50, c[0x0][0x218] ;  /* 0x00008600ff327b82 */ /* 0x000e220000000a00 */
[----:B------:R-:W-:Y:S01]  /*05f0*/  IABS R10, R21 ;  /* 0x00000015000a7213 */ /* 0x000fe20000000000 */
[----:B------:R-:W-:Y:S01]  /*0600*/  ULDC UR5, c[0x0][0x234] ;  /* 0x00008d0000057ab9 */ /* 0x000fe20000000800 */
[----:B------:R-:W1:Y:S01]  /*0610*/  I2F.RP R8, R4 ;  /* 0x0000000400087306 */ /* 0x000e620000209400 */
[----:B------:R-:W-:Y:S01]  /*0620*/  LEA.HI R5, R9, R6, RZ, 0x1b ;  /* 0x0000000609057211 */ /* 0x000fe200078fd8ff */
[----:B------:R-:W-:Y:S01]  /*0630*/  ULDC.64 UR8, c[0x0][0x210] ;  /* 0x0000840000087ab9 */ /* 0x000fe20000000a00 */
[----:B------:R-:W-:Y:S02]  /*0640*/  IABS R27, R2 ;  /* 0x00000002001b7213 */ /* 0x000fe40000000000 */
[----:B------:R-:W-:Y:S01]  /*0650*/  ISETP.GE.AND P5, PT, R2, RZ, PT ;  /* 0x000000ff0200720c */ /* 0x000fe20003fa6270 */
[----:B------:R-:W-:Y:S01]  /*0660*/  VIADD R16, R5, 0xc ;  /* 0x0000000c05107836 */ /* 0x000fe20000000000 */
[----:B------:R-:W-:Y:S01]  /*0670*/  LOP3.LUT R53, R3, 0x1c, RZ, 0xfc, !PT ;  /* 0x0000001c03357812 */ /* 0x000fe200078efcff */
[----:B------:R-:W2:Y:S01]  /*0680*/  I2F.RP R7, R10 ;  /* 0x0000000a00077306 */ /* 0x000ea20000209400 */
[----:B------:R-:W-:Y:S01]  /*0690*/  VIADD R18, R5, 0xa ;  /* 0x0000000a05127836 */ /* 0x000fe20000000000 */
[----:B------:R-:W-:Y:S01]  /*06a0*/  LOP3.LUT R55, R3, 0x18, RZ, 0xfc, !PT ;  /* 0x0000001803377812 */ /* 0x000fe200078efcff */
[C---:B------:R-:W-:Y:S01]  /*06b0*/  VIADD R22, R5.reuse, 0x8 ;  /* 0x0000000805167836 */ /* 0x040fe20000000000 */
[----:B------:R-:W-:Y:S01]  /*06c0*/  IABS R25, R16 ;  /* 0x0000001000197213 */ /* 0x000fe20000000000 */
[----:B------:R-:W-:Y:S01]  /*06d0*/  VIADD R24, R5, 0x6 ;  /* 0x0000000605187836 */ /* 0x000fe20000000000 */
[----:B------:R-:W-:Y:S01]  /*06e0*/  LOP3.LUT R57, R3, 0x14, RZ, 0xfc, !PT ;  /* 0x0000001403397812 */ /* 0x000fe200078efcff */
[C---:B------:R-:W-:Y:S01]  /*06f0*/  VIADD R26, R5.reuse, 0x4 ;  /* 0x00000004051a7836 */ /* 0x040fe20000000000 */
[----:B-1----:R-:W1:Y:S01]  /*0700*/  MUFU.RCP R8, R8 ;  /* 0x0000000800087308 */ /* 0x002e620000001000 */
[----:B------:R-:W-:Y:S01]  /*0710*/  VIADD R28, R5, 0x2 ;  /* 0x00000002051c7836 */ /* 0x000fe20000000000 */
[----:B------:R-:W-:-:S02]  /*0720*/  IABS R19, R24 ;  /* 0x0000001800137213 */ /* 0x000fc40000000000 */
[----:B------:R-:W-:Y:S02]  /*0730*/  IABS R29, R26 ;  /* 0x0000001a001d7213 */ /* 0x000fe40000000000 */
[----:B------:R-:W-:Y:S02]  /*0740*/  IABS R31, R28 ;  /* 0x0000001c001f7213 */ /* 0x000fe40000000000 */
[----:B--2---:R-:W2:Y:S01]  /*0750*/  MUFU.RCP R7, R7 ;  /* 0x0000000700077308 */ /* 0x004ea20000001000 */
[C---:B------:R-:W-:Y:S02]  /*0760*/  LOP3.LUT R59, R3.reuse, 0x10, RZ, 0xfc, !PT ;  /* 0x00000010033b7812 */ /* 0x040fe400078efcff */
[----:B------:R-:W-:Y:S01]  /*0770*/  LOP3.LUT R49, R3, 0x4, RZ, 0xfc, !PT ;  /* 0x0000000403317812 */ /* 0x000fe200078efcff */
[----:B-1----:R-:W-:-:S04]  /*0780*/  VIADD R14, R8, 0xffffffe ;  /* 0x0ffffffe080e7836 */ /* 0x002fc80000000000 */
[----:B------:R1:W3:Y:S01]  /*0790*/  F2I.FTZ.U32.TRUNC.NTZ R15, R14 ;  /* 0x0000000e000f7305 */ /* 0x0002e2000021f000 */
[----:B--2---:R-:W-:Y:S02]  /*07a0*/  VIADD R12, R7, 0xffffffe ;  /* 0x0ffffffe070c7836 */ /* 0x004fe40000000000 */
[----:B------:R-:W-:-:S05]  /*07b0*/  VIADD R7, R5, 0xe ;  /* 0x0000000e05077836 */ /* 0x000fca0000000000 */
[----:B------:R2:W4:Y:S01]  /*07c0*/  F2I.FTZ.U32.TRUNC.NTZ R13, R12 ;  /* 0x0000000c000d7305 */ /* 0x000522000021f000 */
[----:B-1----:R-:W-:Y:S01]  /*07d0*/  IMAD.MOV.U32 R14, RZ, RZ, RZ ;  /* 0x000000ffff0e7224 */ /* 0x002fe200078e00ff */
[----:B------:R-:W-:Y:S01]  /*07e0*/  IABS R23, R7 ;  /* 0x0000000700177213 */ /* 0x000fe20000000000 */
[----:B---3--:R-:W-:Y:S02]  /*07f0*/  IMAD.MOV R17, RZ, RZ, -R15 ;  /* 0x000000ffff117224 */ /* 0x008fe400078e0a0f */
[----:B--2---:R-:W-:Y:S02]  /*0800*/  IMAD.MOV.U32 R12, RZ, RZ, RZ ;  /* 0x000000ffff0c7224 */ /* 0x004fe400078e00ff */
[----:B------:R-:W-:Y:S02]  /*0810*/  IMAD R17, R17, R4, RZ ;  /* 0x0000000411117224 */ /* 0x000fe400078e02ff */
[----:B----4-:R-:W-:Y:S02]  /*0820*/  IMAD.MOV R11, RZ, RZ, -R13 ;  /* 0x000000ffff0b7224 */ /* 0x010fe400078e0a0d */
[----:B------:R-:W-:Y:S01]  /*0830*/  IMAD.HI.U32 R14, R15, R17, R14 ;  /* 0x000000110f0e7227 */ /* 0x000fe200078e000e */
[----:B------:R-:W-:-:S02]  /*0840*/  IABS R15, R18 ;  /* 0x00000012000f7213 */ /* 0x000fc40000000000 */
[----:B------:R-:W-:Y:S01]  /*0850*/  IABS R17, R22 ;  /* 0x0000001600117213 */ /* 0x000fe20000000000 */
[----:B------:R-:W-:Y:S02]  /*0860*/  IMAD R11, R11, R10, RZ ;  /* 0x0000000a0b0b7224 */ /* 0x000fe400078e02ff */
[----:B------:R-:W-:-:S04]  /*0870*/  IMAD.HI.U32 R14, R14, R27, RZ ;  /* 0x0000001b0e0e7227 */ /* 0x000fc800078e00ff */
[----:B------:R-:W-:-:S04]  /*0880*/  IMAD.HI.U32 R8, R13, R11, R12 ;  /* 0x0000000b0d087227 */ /* 0x000fc800078e000c */
[----:B------:R-:W-:Y:S02]  /*0890*/  IMAD.MOV R14, RZ, RZ, -R14 ;  /* 0x000000ffff0e7224 */ /* 0x000fe400078e0a0e */
[----:B------:R-:W-:-:S04]  /*08a0*/  IMAD.HI.U32 R11, R8, R23, RZ ;  /* 0x00000017080b7227 */ /* 0x000fc800078e00ff */
[----:B------:R-:W-:Y:S02]  /*08b0*/  IMAD.MOV R11, RZ, RZ, -R11 ;  /* 0x000000ffff0b7224 */ /* 0x000fe400078e0a0b */
[----:B------:R-:W-:Y:S02]  /*08c0*/  IMAD R27, R4, R14, R27 ;  /* 0x0000000e041b7224 */ /* 0x000fe400078e021b */
[----:B------:R-:W-:Y:S02]  /*08d0*/  IMAD R23, R10, R11, R23 ;  /* 0x0000000b0a177224 */ /* 0x000fe400078e0217 */
[----:B------:R-:W-:Y:S01]  /*08e0*/  IMAD.HI.U32 R11, R8, R25, RZ ;  /* 0x00000019080b7227 */ /* 0x000fe200078e00ff */
[----:B------:R-:W-:Y:S02]  /*08f0*/  ISETP.GT.U32.AND P0, PT, R4, R27, PT ;  /* 0x0000001b0400720c */ /* 0x000fe40003f04070 */
[----:B------:R-:W-:Y:S01]  /*0900*/  ISETP.GT.U32.AND P1, PT, R10, R23, PT ;  /* 0x000000170a00720c */ /* 0x000fe20003f24070 */
[----:B------:R-:W-:-:S02]  /*0910*/  IMAD.MOV R11, RZ, RZ, -R11 ;  /* 0x000000ffff0b7224 */ /* 0x000fc400078e0a0b */
[----:B------:R-:W-:-:S04]  /*0920*/  IMAD.HI.U32 R12, R8, R17, RZ ;  /* 0x00000011080c7227 */ /* 0x000fc800078e00ff */
[----:B------:R-:W-:Y:S02]  /*0930*/  IMAD R25, R10, R11, R25 ;  /* 0x0000000b0a197224 */ /* 0x000fe400078e0219 */
[----:B------:R-:W-:-:S03]  /*0940*/  IMAD.HI.U32 R11, R8, R15, RZ ;  /* 0x0000000f080b7227 */ /* 0x000fc600078e00ff */
[----:B------:R-:W-:Y:S01]  /*0950*/  ISETP.GT.U32.AND P3, PT, R10, R25, PT ;  /* 0x000000190a00720c */ /* 0x000fe20003f64070 */
[----:B------:R-:W-:-:S04]  /*0960*/  IMAD.HI.U32 R13, R8, R19, RZ ;  /* 0x00000013080d7227 */ /* 0x000fc800078e00ff */
[----:B------:R-:W-:Y:S02]  /*0970*/  IMAD.MOV R11, RZ, RZ, -R11 ;  /* 0x000000ffff0b7224 */ /* 0x000fe400078e0a0b */
[----:B------:R-:W-:Y:S02]  /*0980*/  IMAD.MOV R12, RZ, RZ, -R12 ;  /* 0x000000ffff0c7224 */ /* 0x000fe400078e0a0c */
[----:B------:R-:W-:Y:S02]  /*0990*/  IMAD.MOV R14, RZ, RZ, -R13 ;  /* 0x000000ffff0e7224 */ /* 0x000fe400078e0a0d */
[----:B------:R-:W-:Y:S01]  /*09a0*/  @!P0 IMAD.IADD R27, R27, 0x1, -R4 ;  /* 0x000000011b1b8824 */ /* 0x000fe200078e0a04 */
[----:B------:R-:W-:Y:S01]  /*09b0*/  ISETP.NE.AND P0, PT, R20, RZ, PT ;  /* 0x000000ff1400720c */ /* 0x000fe20003f05270 */
[C---:B------:R-:W-:Y:S02]  /*09c0*/  IMAD R13, R10.reuse, R11, R15 ;  /* 0x0000000b0a0d7224 */ /* 0x040fe400078e020f */
[----:B------:R-:W-:Y:S01]  /*09d0*/  IMAD R15, R10, R12, R17 ;  /* 0x0000000c0a0f7224 */ /* 0x000fe200078e0211 */
[----:B------:R-:W-:Y:S01]  /*09e0*/  ISETP.GT.U32.AND P2, PT, R4, R27, PT ;  /* 0x0000001b0400720c */ /* 0x000fe20003f44070 */
[C---:B------:R-:W-:Y:S01]  /*09f0*/  IMAD R17, R10.reuse, R14, R19 ;  /* 0x0000000e0a117224 */ /* 0x040fe200078e0213 */
[----:B------:R-:W-:Y:S01]  /*0a00*/  ISETP.GT.U32.AND P4, PT, R10, R13, PT ;  /* 0x0000000d0a00720c */ /* 0x000fe20003f84070 */
[----:B------:R-:W-:Y:S01]  /*0a10*/  IMAD.HI.U32 R11, R8, R29, RZ ;  /* 0x0000001d080b7227 */ /* 0x000fe200078e00ff */
[----:B------:R-:W-:-:S02]  /*0a20*/  IABS R12, R5 ;  /* 0x00000005000c7213 */ /* 0x000fc40000000000 */
[C---:B------:R-:W-:Y:S01]  /*0a30*/  ISETP.GT.U32.AND P6, PT, R10.reuse, R17, PT ;  /* 0x000000110a00720c */ /* 0x040fe20003fc4070 */
[----:B------:R-:W-:Y:S01]  /*0a40*/  @!P1 IMAD.IADD R23, R23, 0x1, -R10 ;  /* 0x0000000117179824 */ /* 0x000fe200078e0a0a */
[----:B------:R-:W-:Y:S01]  /*0a50*/  ISETP.GE.AND P1, PT, R5, RZ, PT ;  /* 0x000000ff0500720c */ /* 0x000fe20003f26270 */
[----:B------:R-:W-:Y:S01]  /*0a60*/  IMAD.MOV R11, RZ, RZ, -R11 ;  /* 0x000000ffff0b7224 */ /* 0x000fe200078e0a0b */
[----:B------:R-:W-:Y:S01]  /*0a70*/  SHF.R.S32.HI R5, RZ, 0x1f, R42 ;  /* 0x0000001fff057819 */ /* 0x000fe2000001142a */
[----:B------:R-:W-:Y:S01]  /*0a80*/  @!P3 IMAD.IADD R25, R25, 0x1, -R10 ;  /* 0x000000011919b824 */ /* 0x000fe200078e0a0a */
[----:B------:R-:W-:Y:S01]  /*0a90*/  ISETP.GE.AND P3, PT, R7, RZ, PT ;  /* 0x000000ff0700720c */ /* 0x000fe20003f66270 */
[----:B------:R-:W-:Y:S01]  /*0aa0*/  @!P2 IMAD.IADD R27, R27, 0x1, -R4 ;  /* 0x000000011b1ba824 */ /* 0x000fe200078e0a04 */
[C---:B------:R-:W-:Y:S01]  /*0ab0*/  ISETP.GT.U32.AND P2, PT, R10.reuse, R23, PT ;  /* 0x000000170a00720c */ /* 0x040fe20003f44070 */
[----:B------:R-:W-:Y:S01]  /*0ac0*/  @!P4 IMAD.IADD R13, R13, 0x1, -R10 ;  /* 0x000000010d0dc824 */ /* 0x000fe200078e0a0a */
[C---:B------:R-:W-:Y:S01]  /*0ad0*/  ISETP.GT.U32.AND P4, PT, R10.reuse, R25, PT ;  /* 0x000000190a00720c */ /* 0x040fe20003f84070 */
[----:B------:R-:W-:Y:S01]  /*0ae0*/  IMAD R19, R10, R11, R29 ;  /* 0x0000000b0a137224 */ /* 0x000fe200078e021d */
[----:B------:R-:W-:Y:S01]  /*0af0*/  LEA.HI R42, R5, R42, RZ, 0x5 ;  /* 0x0000002a052a7211 */ /* 0x000fe200078f28ff */
[----:B------:R-:W-:-:S02]  /*0b00*/  IMAD.MOV.U32 R29, RZ, RZ, R12 ;  /* 0x000000ffff1d7224 */ /* 0x000fc400078e000c */
[----:B------:R-:W-:Y:S01]  /*0b10*/  @!P6 IMAD.IADD R17, R17, 0x1, -R10 ;  /* 0x000000011111e824 */ /* 0x000fe200078e0a0a */
[----:B------:R-:W-:Y:S01]  /*0b20*/  ISETP.GT.U32.AND P6, PT, R10, R13, PT ;  /* 0x0000000d0a00720c */ /* 0x000fe20003fc4070 */
[----:B------:R-:W-:Y:S01]  /*0b30*/  IMAD.HI.U32 R4, R8, R31, RZ ;  /* 0x0000001f08047227 */ /* 0x000fe200078e00ff */
[----:B------:R-:W-:-:S03]  /*0b40*/  SHF.R.S32.HI R42, RZ, 0x5, R42 ;  /* 0x00000005ff2a7819 */ /* 0x000fc6000001142a */
[----:B------:R-:W-:-:S04]  /*0b50*/  IMAD.HI.U32 R8, R8, R29, RZ ;  /* 0x0000001d08087227 */ /* 0x000fc800078e00ff */
[----:B------:R-:W-:Y:S02]  /*0b60*/  IMAD.MOV R4, RZ, RZ, -R4 ;  /* 0x000000ffff047224 */ /* 0x000fe400078e0a04 */
[----:B------:R-:W-:Y:S02]  /*0b70*/  IMAD.MOV R8, RZ, RZ, -R8 ;  /* 0x000000ffff087224 */ /* 0x000fe400078e0a08 */
[----:B------:R-:W-:Y:S02]  /*0b80*/  IMAD.MOV.U32 R11, RZ, RZ, R27 ;  /* 0x000000ffff0b7224 */ /* 0x000fe400078e001b */
[C---:B------:R-:W-:Y:S01]  /*0b90*/  IMAD R27, R10.reuse, R4, R31 ;  /* 0x000000040a1b7224 */ /* 0x040fe200078e021f */
[----:B------:R-:W-:Y:S01]  /*0ba0*/  SHF.R.S32.HI R4, RZ, 0x2, R0 ;  /* 0x00000002ff047819 */ /* 0x000fe20000011400 */
[----:B------:R-:W-:Y:S02]  /*0bb0*/  @!P2 IMAD.IADD R23, R23, 0x1, -R10 ;  /* 0x000000011717a824 */ /* 0x000fe400078e0a0a */
[----:B------:R-:W-:Y:S01]  /*0bc0*/  IMAD R29, R10, R8, R29 ;  /* 0x000000080a1d7224 */ /* 0x000fe200078e021d */
[----:B------:R-:W-:Y:S01]  /*0bd0*/  SGXT R4, R4, 0x1 ;  /* 0x000000010404781a */ /* 0x000fe20000000200 */
[----:B------:R-:W-:-:S02]  /*0be0*/  IMAD.SHL.U32 R5, R0, 0x40, RZ ;  /* 0x0000004000057824 */ /* 0x000fc400078e00ff */
[----:B------:R-:W-:Y:S01]  /*0bf0*/  @!P5 IMAD.MOV R11, RZ, RZ, -R11 ;  /* 0x000000ffff0bd224 */ /* 0x000fe200078e0a0b */
[----:B------:R-:W-:Y:S01]  /*0c00*/  @!P0 LOP3.LUT R11, RZ, R20, RZ, 0x33, !PT ;  /* 0x00000014ff0b8212 */ /* 0x000fe200078e33ff */
[----:B------:R-:W-:Y:S01]  /*0c10*/  @!P3 IMAD.MOV R23, RZ, RZ, -R23 ;  /* 0x000000ffff17b224 */ /* 0x000fe200078e0a17 */
[C---:B------:R-:W-:Y:S01]  /*0c20*/  ISETP.GT.U32.AND P5, PT, R10.reuse, R15, PT ;  /* 0x0000000f0a00720c */ /* 0x040fe20003fa4070 */
[--C-:B------:R-:W-:Y:S01]  /*0c30*/  @!P6 IMAD.IADD R13, R13, 0x1, -R10.reuse ;  /* 0x000000010d0de824 */ /* 0x100fe200078e0a0a */
[----:B------:R-:W-:Y:S01]  /*0c40*/  ISETP.GT.U32.AND P0, PT, R10, R19, PT ;  /* 0x000000130a00720c */ /* 0x000fe20003f04070 */
[----:B------:R-:W-:Y:S01]  /*0c50*/  IMAD.SHL.U32 R8, R0, 0x20, RZ ;  /* 0x0000002000087824 */ /* 0x000fe200078e00ff */
[C---:B------:R-:W-:Y:S01]  /*0c60*/  ISETP.GT.U32.AND P3, PT, R10.reuse, R27, PT ;  /* 0x0000001b0a00720c */ /* 0x040fe20003f64070 */
[----:B------:R-:W-:Y:S01]  /*0c70*/  @!P4 IMAD.IADD R25, R25, 0x1, -R10 ;  /* 0x000000011919c824 */ /* 0x000fe200078e0a0a */
[----:B------:R-:W-:Y:S01]  /*0c80*/  ISETP.GT.U32.AND P6, PT, R10, R29, PT ;  /* 0x0000001d0a00720c */ /* 0x000fe20003fc4070 */
[----:B------:R-:W-:Y:S01]  /*0c90*/  IMAD.SHL.U32 R12, R0, 0x10, RZ ;  /* 0x00000010000c7824 */ /* 0x000fe200078e00ff */
[----:B------:R-:W-:Y:S01]  /*0ca0*/  LOP3.LUT R7, R5, 0x1c0, RZ, 0xc0, !PT ;  /* 0x000001c005077812 */ /* 0x000fe200078ec0ff */
[----:B------:R-:W1:Y:S01]  /*0cb0*/  LDC R20, c[0x0][0x238] ;  /* 0x00008e00ff147b82 */ /* 0x000e620000000800 */
[----:B------:R-:W-:Y:S01]  /*0cc0*/  LOP3.LUT R31, R4, 0x90, RZ, 0xc0, !PT ;  /* 0x00000090041f7812 */ /* 0x000fe200078ec0ff */
[----:B------:R-:W-:Y:S01]  /*0cd0*/  IMAD.SHL.U32 R4, R0, 0x2, RZ ;  /* 0x0000000200047824 */ /* 0x000fe200078e00ff */
[----:B------:R-:W-:Y:S01]  /*0ce0*/  ISETP.GE.AND P4, PT, R16, RZ, PT ;  /* 0x000000ff1000720c */ /* 0x000fe20003f86270 */
[----:B------:R-:W-:Y:S01]  /*0cf0*/  VIADD R14, R7, UR4 ;  /* 0x00000004070e7c36 */ /* 0x000fe20008000000 */
[----:B------:R-:W-:Y:S01]  /*0d00*/  LOP3.LUT R31, R31, 0x60, R8, 0xf8, !PT ;  /* 0x000000601f1f7812 */ /* 0x000fe200078ef808 */
[----:B------:R-:W-:Y:S01]  /*0d10*/  @!P5 IMAD.IADD R15, R15, 0x1, -R10 ;  /* 0x000000010f0fd824 */ /* 0x000fe200078e0a0a */
[----:B------:R-:W-:Y:S01]  /*0d20*/  LOP3.LUT R46, R4, 0x7e, RZ, 0xc0, !PT ;  /* 0x0000007e042e7812 */ /* 0x000fe200078ec0ff */
[----:B------:R-:W-:Y:S01]  /*0d30*/  IMAD R33, R9, 0x10, R14 ;  /* 0x0000001009217824 */ /* 0x000fe200078e020e */
[----:B------:R-:W-:Y:S01]  /*0d40*/  LOP3.LUT R9, R12, 0x100, RZ, 0xc0, !PT ;  /* 0x000001000c097812 */ /* 0x000fe200078ec0ff */
[----:B------:R-:W-:Y:S01]  /*0d50*/  @!P0 IMAD.IADD R19, R19, 0x1, -R10 ;  /* 0x0000000113138824 */ /* 0x000fe200078e0a0a */
[----:B------:R-:W-:Y:S01]  /*0d60*/  LOP3.LUT R12, R31, 0x10, R4, 0x78, !PT ;  /* 0x000000101f0c7812 */ /* 0x000fe200078e7804 */
[--C-:B------:R-:W-:Y:S01]  /*0d70*/  @!P3 IMAD.IADD R27, R27, 0x1, -R10.reuse ;  /* 0x000000011b1bb824 */ /* 0x100fe200078e0a0a */
[----:B------:R-:W-:Y:S01]  /*0d80*/  ISETP.GT.U32.AND P5, PT, R10, R15, PT ;  /* 0x0000000f0a00720c */ /* 0x000fe20003fa4070 */
[--C-:B------:R-:W-:Y:S01]  /*0d90*/  @!P6 IMAD.IADD R29, R29, 0x1, -R10.reuse ;  /* 0x000000011d1de824 */ /* 0x100fe200078e0a0a */
[----:B------:R-:W-:Y:S01]  /*0da0*/  IADD3 R9, R12, UR4, R9 ;  /* 0x000000040c097c10 */ /* 0x000fe2000fffe009 */
[----:B------:R-:W-:Y:S01]  /*0db0*/  @!P4 IMAD.MOV R25, RZ, RZ, -R25 ;  /* 0x000000ffff19c224 */ /* 0x000fe200078e0a19 */
[----:B------:R-:W2:Y:S01]  /*0dc0*/  LDC R12, c[0x0][0x240] ;  /* 0x00009000ff0c7b82 */ /* 0x000ea20000000800 */
[----:B------:R-:W-:Y:S01]  /*0dd0*/  ISETP.GT.U32.AND P0, PT, R10, R17, PT ;  /* 0x000000110a00720c */ /* 0x000fe20003f04070 */
[----:B------:R-:W-:Y:S01]  /*0de0*/  IMAD.SHL.U32 R7, R0, 0x8, RZ ;  /* 0x0000000800077824 */ /* 0x000fe200078e00ff */
[C---:B------:R-:W-:Y:S01]  /*0df0*/  ISETP.GT.U32.AND P2, PT, R10.reuse, R19, PT ;  /* 0x000000130a00720c */ /* 0x040fe20003f44070 */
[----:B------:R-:W-:Y:S01]  /*0e00*/  IMAD R11, R11, UR5, RZ ;  /* 0x000000050b0b7c24 */ /* 0x000fe2000f8e02ff */
[C---:B------:R-:W-:Y:S01]  /*0e10*/  ISETP.GT.U32.AND P4, PT, R10.reuse, R27, PT ;  /* 0x0000001b0a00720c */ /* 0x040fe20003f84070 */
[----:B------:R-:W-:Y:S01]  /*0e20*/  ULDC UR5, c[0x0][0x230] ;  /* 0x00008c0000057ab9 */ /* 0x000fe20000000800 */
[----:B------:R-:W-:Y:S01]  /*0e30*/  ISETP.GT.U32.AND P6, PT, R10, R29, PT ;  /* 0x0000001d0a00720c */ /* 0x000fe20003fc4070 */
[-C--:B-1----:R-:W-:Y:S01]  /*0e40*/  IMAD R53, R53, R20.reuse, RZ ;  /* 0x0000001435357224 */ /* 0x082fe200078e02ff */
[----:B------:R-:W-:Y:S01]  /*0e50*/  ISETP.GE.AND P3, PT, R26, RZ, PT ;  /* 0x000000ff1a00720c */ /* 0x000fe20003f66270 */
[----:B------:R-:W-:Y:S01]  /*0e60*/  @!P5 IMAD.IADD R15, R15, 0x1, -R10 ;  /* 0x000000010f0fd824 */ /* 0x000fe200078e0a0a */
[----:B------:R-:W-:Y:S01]  /*0e70*/  ISETP.GE.AND P5, PT, R18, RZ, PT ;  /* 0x000000ff1200720c */ /* 0x000fe20003fa6270 */
[----:B------:R-:W-:Y:S01]  /*0e80*/  IMAD R55, R55, R20, RZ ;  /* 0x0000001437377224 */ /* 0x000fe200078e02ff */
[----:B------:R-:W-:Y:S01]  /*0e90*/  LOP3.LUT R8, R7, 0x30, R4, 0x48, !PT ;  /* 0x0000003007087812 */ /* 0x000fe200078e4804 */
[--C-:B------:R-:W-:Y:S01]  /*0ea0*/  @!P0 IMAD.IADD R17, R17, 0x1, -R10.reuse ;  /* 0x0000000111118824 */ /* 0x100fe200078e0a0a */
[----:B------:R-:W-:Y:S01]  /*0eb0*/  ISETP.GE.AND P0, PT, R22, RZ, PT ;  /* 0x000000ff1600720c */ /* 0x000fe20003f06270 */
[--C-:B------:R-:W-:Y:S01]  /*0ec0*/  @!P2 IMAD.IADD R19, R19, 0x1, -R10.reuse ;  /* 0x000000011313a824 */ /* 0x100fe200078e0a0a */
[----:B------:R-:W-:Y:S01]  /*0ed0*/  ISETP.GE.AND P2, PT, R24, RZ, PT ;  /* 0x000000ff1800720c */ /* 0x000fe20003f46270 */
[--C-:B------:R-:W-:Y:S01]  /*0ee0*/  @!P4 IMAD.IADD R27, R27, 0x1, -R10.reuse ;  /* 0x000000011b1bc824 */ /* 0x100fe200078e0a0a */
[----:B------:R-:W-:Y:S01]  /*0ef0*/  ISETP.GE.AND P4, PT, R28, RZ, PT ;  /* 0x000000ff1c00720c */ /* 0x000fe20003f86270 */
[----:B------:R-:W-:Y:S01]  /*0f00*/  @!P6 IMAD.IADD R29, R29, 0x1, -R10 ;  /* 0x000000011d1de824 */ /* 0x000fe200078e0a0a */
[----:B------:R-:W-:Y:S01]  /*0f10*/  ISETP.NE.AND P6, PT, R21, RZ, PT ;  /* 0x000000ff1500720c */ /* 0x000fe20003fc5270 */
[----:B------:R-:W-:Y:S01]  /*0f20*/  @!P3 IMAD.MOV R19, RZ, RZ, -R19 ;  /* 0x000000ffff13b224 */ /* 0x000fe200078e0a13 */
[----:B------:R-:W-:Y:S01]  /*0f30*/  LOP3.LUT R10, RZ, R21, RZ, 0x33, !PT ;  /* 0x00000015ff0a7212 */ /* 0x000fe200078e33ff */
[----:B------:R-:W-:Y:S01]  /*0f40*/  @!P1 IMAD.MOV R29, RZ, RZ, -R29 ;  /* 0x000000ffff1d9224 */ /* 0x000fe200078e0a1d */
[----:B------:R-:W-:Y:S01]  /*0f50*/  LOP3.LUT R24, R0, 0x1f, RZ, 0xc0, !PT ;  /* 0x0000001f00187812 */ /* 0x000fe200078ec0ff */
[----:B------:R-:W-:Y:S01]  /*0f60*/  @!P5 IMAD.MOV R13, RZ, RZ, -R13 ;  /* 0x000000ffff0dd224 */ /* 0x000fe200078e0a0d */
[C---:B------:R-:W-:Y:S01]  /*0f70*/  SEL R25, R10.reuse, R25, !P6 ;  /* 0x000000190a197207 */ /* 0x040fe20007000000 */
[----:B------:R-:W-:Y:S01]  /*0f80*/  @!P0 IMAD.MOV R15, RZ, RZ, -R15 ;  /* 0x000000ffff0f8224 */ /* 0x000fe200078e0a0f */
[C---:B------:R-:W-:Y:S01]  /*0f90*/  SEL R23, R10.reuse, R23, !P6 ;  /* 0x000000170a177207 */ /* 0x040fe20007000000 */
[----:B------:R-:W-:Y:S01]  /*0fa0*/  @!P2 IMAD.MOV R17, RZ, RZ, -R17 ;  /* 0x000000ffff11a224 */ /* 0x000fe200078e0a11 */
[C---:B------:R-:W-:Y:S01]  /*0fb0*/  SEL R13, R10.reuse, R13, !P6 ;  /* 0x0000000d0a0d7207 */ /* 0x040fe20007000000 */
[-C--:B--2---:R-:W-:Y:S01]  /*0fc0*/  IMAD R25, R25, R12.reuse, RZ ;  /* 0x0000000c19197224 */ /* 0x084fe200078e02ff */
[C---:B------:R-:W-:Y:S01]  /*0fd0*/  SEL R15, R10.reuse, R15, !P6 ;  /* 0x0000000f0a0f7207 */ /* 0x040fe20007000000 */
[----:B------:R-:W-:Y:S01]  /*0fe0*/  @!P4 IMAD.MOV R27, RZ, RZ, -R27 ;  /* 0x000000ffff1bc224 */ /* 0x000fe200078e0a1b */
[C---:B------:R-:W-:Y:S01]  /*0ff0*/  SEL R17, R10.reuse, R17, !P6 ;  /* 0x000000110a117207 */ /* 0x040fe20007000000 */
[----:B------:R-:W-:Y:S01]  /*1000*/  IMAD R23, R23, R12, RZ ;  /* 0x0000000c17177224 */ /* 0x000fe200078e02ff */
[----:B0-----:R-:W-:Y:S01]  /*1010*/  LEA R40, P1, R25, R50, 0x1 ;  /* 0x0000003219287211 */ /* 0x001fe200078208ff */
[-C--:B------:R-:W-:Y:S01]  /*1020*/  IMAD R13, R13, R12.reuse, RZ ;  /* 0x0000000c0d0d7224 */ /* 0x080fe200078e02ff */
[C---:B------:R-:W-:Y:S01]  /*1030*/  SEL R27, R10.reuse, R27, !P6 ;  /* 0x0000001b0a1b7207 */ /* 0x040fe20007000000 */
[-C--:B------:R-:W-:Y:S01]  /*1040*/  IMAD R15, R15, R12.reuse, RZ ;  /* 0x0000000c0f0f7224 */ /* 0x080fe200078e02ff */
[----:B------:R-:W-:Y:S01]  /*1050*/  LEA.HI.X.SX32 R41, R25, R51, 0x1, P1 ;  /* 0x0000003319297211 */ /* 0x000fe200008f0eff */
[-C--:B------:R-:W-:Y:S01]  /*1060*/  IMAD R17, R17, R12.reuse, RZ ;  /* 0x0000000c11117224 */ /* 0x080fe200078e02ff */
[----:B------:R-:W0:Y:S01]  /*1070*/  LDC R25, c[0x0][0x23c] ;  /* 0x00008f00ff197b82 */ /* 0x000e220000000800 */
[C---:B------:R-:W-:Y:S01]  /*1080*/  SEL R19, R10.reuse, R19, !P6 ;  /* 0x000000130a137207 */ /* 0x040fe20007000000 */
[----:B------:R-:W-:Y:S01]  /*1090*/  IMAD R27, R27, R12, RZ ;  /* 0x0000000c1b1b7224 */ /* 0x000fe200078e02ff */
[----:B------:R-:W-:Y:S01]  /*10a0*/  SEL R10, R10, R29, !P6 ;  /* 0x0000001d0a0a7207 */ /* 0x000fe20007000000 */
[----:B------:R-:W-:Y:S01]  /*10b0*/  IMAD.IADD R8, R8, 0x1, R33 ;  /* 0x0000000108087824 */ /* 0x000fe200078e0221 */
[----:B------:R-:W-:Y:S01]  /*10c0*/  LEA R60, P6, R23, R50, 0x1 ;  /* 0x00000032173c7211 */ /* 0x000fe200078c08ff */
[----:B------:R-:W-:Y:S01]  /*10d0*/  IMAD R19, R19, R12, RZ ;  /* 0x0000000c13137224 */ /* 0x000fe200078e02ff */
[----:B------:R-:W-:Y:S01]  /*10e0*/  LEA R38, P2, R13, R50, 0x1 ;  /* 0x000000320d267211 */ /* 0x000fe200078408ff */
[----:B------:R-:W-:Y:S01]  /*10f0*/  IMAD R10, R10, R12, RZ ;  /* 0x0000000c0a0a7224 */ /* 0x000fe200078e02ff */
[----:B------:R-:W-:Y:S01]  /*1100*/  LEA.HI.X.SX32 R61, R23, R51, 0x1, P6 ;  /* 0x00000033173d7211 */ /* 0x000fe200030f0eff */
[----:B------:R-:W-:Y:S01]  /*1110*/  IMAD R57, R57, R20, RZ ;  /* 0x0000001439397224 */ /* 0x000fe200078e02ff */
[----:B------:R-:W-:Y:S01]  /*1120*/  LEA R14, P6, R27, R50, 0x1 ;  /* 0x000000321b0e7211 */ /* 0x000fe200078c08ff */
[-C--:B------:R-:W-:Y:S01]  /*1130*/  IMAD R59, R59, R20.reuse, RZ ;  /* 0x000000143b3b7224 */ /* 0x080fe200078e02ff */
[----:B------:R-:W-:Y:S01]  /*1140*/  LEA R26, P0, R11, UR8, 0x1 ;  /* 0x000000080b1a7c11 */ /* 0x000fe2000f8008ff */
[----:B------:R-:W-:Y:S01]  /*1150*/  IMAD R49, R49, R20, RZ ;  /* 0x0000001431317224 */ /* 0x000fe200078e02ff */
[-C--:B------:R-:W-:Y:S01]  /*1160*/  LEA R36, P3, R15, R50.reuse, 0x1 ;  /* 0x000000320f247211 */ /* 0x080fe200078608ff */
[----:B------:R-:W-:Y:S01]  /*1170*/  IMAD.SHL.U32 R47, R20, 0x20, RZ ;  /* 0x00000020142f7824 */ /* 0x000fe200078e00ff */
[----:B------:R-:W-:-:S02]  /*1180*/  LEA R34, P4, R17, R50, 0x1 ;  /* 0x0000003211227211 */ /* 0x000fc400078808ff */
[-C--:B------:R-:W-:Y:S02]  /*1190*/  LEA R12, P5, R19, R50.reuse, 0x1 ;  /* 0x00000032130c7211 */ /* 0x080fe400078a08ff */
[----:B------:R-:W-:Y:S02]  /*11a0*/  LEA R50, P1, R10, R50, 0x1 ;  /* 0x000000320a327211 */ /* 0x000fe400078208ff */
[----:B------:R-:W-:Y:S01]  /*11b0*/  LEA.HI.X.SX32 R39, R13, R51, 0x1, P2 ;  /* 0x000000330d277211 */ /* 0x000fe200010f0eff */
[----:B0-----:R-:W-:Y:S01]  /*11c0*/  IMAD R24, R24, R25, RZ ;  /* 0x0000001918187224 */ /* 0x001fe200078e02ff */
[-C--:B------:R-:W-:Y:S01]  /*11d0*/  LEA.HI.X.SX32 R13, R27, R51.reuse, 0x1, P6 ;  /* 0x000000331b0d7211 */ /* 0x080fe200030f0eff */
[----:B------:R-:W-:Y:S01]  /*11e0*/  IMAD.SHL.U32 R25, R25, 0x20, RZ ;  /* 0x0000002019197824 */ /* 0x000fe200078e00ff */
[----:B------:R-:W-:Y:S02]  /*11f0*/  LEA.HI.X.SX32 R37, R15, R51, 0x1, P3 ;  /* 0x000000330f257211 */ /* 0x000fe400018f0eff */
[----:B------:R-:W-:-:S02]  /*1200*/  LEA.HI.X.SX32 R27, R11, UR9, 0x1, P0 ;  /* 0x000000090b1b7c11 */ /* 0x000fc400080f0eff */
[-C--:B------:R-:W-:Y:S02]  /*1210*/  LEA.HI.X.SX32 R35, R17, R51.reuse, 0x1, P4 ;  /* 0x0000003311237211 */ /* 0x080fe400020f0eff */
[----:B------:R-:W-:Y:S02]  /*1220*/  CS2R R16, SRZ ;  /* 0x0000000000107805 */ /* 0x000fe4000001ff00 */
[-C--:B------:R-:W-:Y:S02]  /*1230*/  LEA.HI.X.SX32 R33, R19, R51.reuse, 0x1, P5 ;  /* 0x0000003313217211 */ /* 0x080fe400028f0eff */
[----:B------:R-:W-:Y:S02]  /*1240*/  CS2R R18, SRZ ;  /* 0x0000000000127805 */ /* 0x000fe4000001ff00 */
[----:B------:R-:W-:Y:S02]  /*1250*/  LEA.HI.X.SX32 R15, R10, R51, 0x1, P1 ;  /* 0x000000330a0f7211 */ /* 0x000fe400008f0eff */
[----:B------:R-:W-:-:S02]  /*1260*/  LOP3.LUT R11, R3, 0xc, RZ, 0xfc, !PT ;  /* 0x0000000c030b7812 */ /* 0x000fc400078efcff */
[----:B------:R-:W-:Y:S02]  /*1270*/  LOP3.LUT R51, R3, 0x8, RZ, 0xfc, !PT ;  /* 0x0000000803337812 */ /* 0x000fe400078efcff */
[C---:B------:R-:W-:Y:S01]  /*1280*/  LOP3.LUT R43, R46.reuse, 0x10, RZ, 0x3c, !PT ;  /* 0x000000102e2b7812 */ /* 0x040fe200078e3cff */
[-C--:B------:R-:W-:Y:S01]  /*1290*/  IMAD R10, R11, R20.reuse, RZ ;  /* 0x000000140b0a7224 */ /* 0x080fe200078e02ff */
[C---:B------:R-:W-:Y:S01]  /*12a0*/  LOP3.LUT R44, R46.reuse, 0x20, RZ, 0x3c, !PT ;  /* 0x000000202e2c7812 */ /* 0x040fe200078e3cff */
[-C--:B------:R-:W-:Y:S01]  /*12b0*/  IMAD R51, R51, R20.reuse, RZ ;  /* 0x0000001433337224 */ /* 0x080fe200078e02ff */
[----:B------:R-:W-:Y:S01]  /*12c0*/  LOP3.LUT R45, R46, 0x30, RZ, 0x3c, !PT ;  /* 0x000000302e2d7812 */ /* 0x000fe200078e3cff */
[----:B------:R-:W-:-:S07]  /*12d0*/  IMAD R11, R3, R20, RZ ;  /* 0x00000014030b7224 */ /* 0x000fce00078e02ff */
.L_x_1:
[----:B------:R-:W-:Y:S01]  /*12e0*/  ISETP.GE.AND P0, PT, R3, UR5, PT ;  /* 0x0000000503007c0c */ /* 0x000fe2000bf06270 */
[----:B------:R-:W-:Y:S01]  /*12f0*/  IMAD.WIDE R20, R11, 0x2, R26 ;  /* 0x000000020b147825 */ /* 0x000fe200078e021a */
[C---:B------:R-:W-:Y:S02]  /*1300*/  LOP3.LUT R22, R3.reuse, 0x8, RZ, 0xfc, !PT ;  /* 0x0000000803167812 */ /* 0x040fe400078efcff */
[----:B------:R-:W-:Y:S02]  /*1310*/  PRMT R58, RZ, 0x7610, R58 ;  /* 0x00007610ff3a7816 */ /* 0x000fe4000000003a */
[----:B------:R-:W-:Y:S02]  /*1320*/  ISETP.GE.AND P1, PT, R22, UR5, PT ;  /* 0x0000000516007c0c */ /* 0x000fe4000bf26270 */
[----:B------:R-:W-:Y:S01]  /*1330*/  LOP3.LUT R22, R3, 0x10, RZ, 0xfc, !PT ;  /* 0x0000001003167812 */ /* 0x000fe200078efcff */
[----:B------:R-:W-:Y:S01]  /*1340*/  IMAD.WIDE R28, R51, 0x2, R26 ;  /* 0x00000002331c7825 */ /* 0x000fe200078e021a */
[----:B------:R-:W-:-:S03]  /*1350*/  PRMT R32, RZ, 0x7610, R32 ;  /* 0x00007610ff207816 */ /* 0x000fc60000000020 */
[----:B------:R0:W2:Y:S01]  /*1360*/  @!P0 LDG.E.U16 R58, desc[UR6][R20.64] ;  /* 0x00000006143a8981 */ /* 0x0000a2000c1e1500 */
[----:B------:R-:W-:Y:S02]  /*1370*/  ISETP.GE.AND P0, PT, R22, UR5, PT ;  /* 0x0000000516007c0c */ /* 0x000fe4000bf06270 */
[----:B------:R-:W-:-:S03]  /*1380*/  LOP3.LUT R22, R3, 0x18, RZ, 0xfc, !PT ;  /* 0x0000001803167812 */ /* 0x000fc600078efcff */
[----:B------:R1:W3:Y:S01]  /*1390*/  @!P1 LDG.E.U16 R32, desc[UR6][R28.64] ;  /* 0x000000061c209981 */ /* 0x0002e2000c1e1500 */
[----:B------:R-:W-:Y:S01]  /*13a0*/  ISETP.GE.AND P1, PT, R22, UR5, PT ;  /* 0x0000000516007c0c */ /* 0x000fe2000bf26270 */
[----:B------:R-:W-:Y:S01]  /*13b0*/  IMAD.WIDE R30, R59, 0x2, R26 ;  /* 0x000000023b1e7825 */ /* 0x000fe200078e021a */
[----:B------:R-:W-:Y:S02]  /*13c0*/  PRMT R23, RZ, 0x7610, R23 ;  /* 0x00007610ff177816 */ /* 0x000fe40000000017 */
[----:B0-----:R-:W-:Y:S02]  /*13d0*/  LOP3.LUT R20, R3, 0x4, RZ, 0xfc, !PT ;  /* 0x0000000403147812 */ /* 0x001fe400078efcff */
[----:B------:R-:W-:Y:S02]  /*13e0*/  PRMT R21, RZ, 0x7610, R21 ;  /* 0x00007610ff157816 */ /* 0x000fe40000000015 */
[----:B------:R0:W4:Y:S01]  /*13f0*/  @!P0 LDG.E.U16 R23, desc[UR6][R30.64] ;  /* 0x000000061e178981 */ /* 0x000122000c1e1500 */
[----:B-1----:R-:W-:Y:S01]  /*1400*/  IMAD.WIDE R28, R55, 0x2, R26 ;  /* 0x00000002371c7825 */ /* 0x002fe200078e021a */
[----:B------:R-:W-:-:S02]  /*1410*/  ISETP.GE.AND P0, PT, R20, UR5, PT ;  /* 0x0000000514007c0c */ /* 0x000fc4000bf06270 */
[C---:B------:R-:W-:Y:S02]  /*1420*/  LOP3.LUT R20, R3.reuse, 0xc, RZ, 0xfc, !PT ;  /* 0x0000000c03147812 */ /* 0x040fe400078efcff */
[----:B------:R1:W5:Y:S01]  /*1430*/  @!P1 LDG.E.U16 R21, desc[UR6][R28.64] ;  /* 0x000000061c159981 */ /* 0x000362000c1e1500 */
[----:B------:R-:W-:Y:S02]  /*1440*/  PRMT R56, RZ, 0x7610, R56 ;  /* 0x00007610ff387816 */ /* 0x000fe40000000038 */
[----:B------:R-:W-:Y:S01]  /*1450*/  ISETP.GE.AND P1, PT, R20, UR5, PT ;  /* 0x0000000514007c0c */ /* 0x000fe2000bf26270 */
[----:B0-----:R-:W-:Y:S01]  /*1460*/  IMAD.WIDE R30, R10, 0x2, R26 ;  /* 0x000000020a1e7825 */ /* 0x001fe200078e021a */
[----:B------:R-:W-:Y:S02]  /*1470*/  PRMT R22, RZ, 0x7610, R22 ;  /* 0x00007610ff167816 */ /* 0x000fe40000000016 */
[----:B------:R-:W-:Y:S01]  /*1480*/  LOP3.LUT R20, R3, 0x14, RZ, 0xfc, !PT ;  /* 0x0000001403147812 */ /* 0x000fe200078efcff */
[----:B-1----:R-:W-:-:S05]  /*1490*/  IMAD.WIDE R28, R49, 0x2, R26 ;  /* 0x00000002311c7825 */ /* 0x002fca00078e021a */
[----:B------:R0:W5:Y:S01]  /*14a0*/  @!P0 LDG.E.U16 R56, desc[UR6][R28.64] ;  /* 0x000000061c388981 */ /* 0x000162000c1e1500 */
[----:B------:R-:W-:-:S03]  /*14b0*/  ISETP.GE.AND P0, PT, R20, UR5, PT ;  /* 0x0000000514007c0c */ /* 0x000fc6000bf06270 */
[----:B------:R-:W5:Y:S01]  /*14c0*/  @!P1 LDG.E.U16 R22, desc[UR6][R30.64] ;  /* 0x000000061e169981 */ /* 0x000f62000c1e1500 */
[----:B------:R-:W-:Y:S02]  /*14d0*/  PRMT R20, RZ, 0x7610, R20 ;  /* 0x00007610ff147816 */ /* 0x000fe40000000014 */
[----:B------:R-:W-:Y:S01]  /*14e0*/  LOP3.LUT R48, R3, 0x1c, RZ, 0xfc, !PT ;  /* 0x0000001c03307812 */ /* 0x000fe200078efcff */
[----:B0-----:R-:W-:-:S06]  /*14f0*/  IMAD.WIDE R28, R57, 0x2, R26 ;  /* 0x00000002391c7825 */ /* 0x001fcc00078e021a */
[----:B------:R0:W5:Y:S01]  /*1500*/  @!P0 LDG.E.U16 R20, desc[UR6][R28.64] ;  /* 0x000000061c148981 */ /* 0x000162000c1e1500 */
[----:B------:R-:W-:Y:S02]  /*1510*/  ISETP.GE.AND P0, PT, R48, UR5, PT ;  /* 0x0000000530007c0c */ /* 0x000fe4000bf06270 */
[----:B------:R-:W-:-:S04]  /*1520*/  LOP3.LUT R48, R0, 0x1f, RZ, 0xc0, !PT ;  /* 0x0000001f00307812 */ /* 0x000fc800078ec0ff */
[----:B------:R-:W-:Y:S02]  /*1530*/  ISETP.GE.AND P1, PT, R48, UR5, PT ;  /* 0x0000000530007c0c */ /* 0x000fe4000bf26270 */
[----:B------:R-:W-:Y:S01]  /*1540*/  PRMT R48, RZ, 0x7610, R48 ;  /* 0x00007610ff307816 */ /* 0x000fe20000000030 */
[----:B0-----:R-:W-:-:S05]  /*1550*/  IMAD.WIDE R28, R53, 0x2, R26 ;  /* 0x00000002351c7825 */ /* 0x001fca00078e021a */
[----:B------:R0:W5:Y:S01]  /*1560*/  @!P0 LDG.E.U16 R48, desc[UR6][R28.64] ;  /* 0x000000061c308981 */ /* 0x000162000c1e1500 */
[----:B------:R-:W-:Y:S01]  /*1570*/  BAR.SYNC.DEFER_BLOCKING 0x0 ;  /* 0x0000000000007b1d */ /* 0x000fe20000010000 */
[--C-:B0-----:R-:W-:Y:S01]  /*1580*/  IMAD.MOV.U32 R28, RZ, RZ, R50.reuse ;  /* 0x000000ffff1c7224 */ /* 0x101fe200078e0032 */
[----:B------:R-:W-:Y:S01]  /*1590*/  PRMT R50, RZ, 0x7610, R50 ;  /* 0x00007610ff327816 */ /* 0x000fe20000000032 */
[----:B------:R-:W-:Y:S02]  /*15a0*/  IMAD.MOV.U32 R29, RZ, RZ, R15 ;  /* 0x000000ffff1d7224 */ /* 0x000fe400078e000f */
[----:B------:R-:W-:Y:S01]  /*15b0*/  IMAD.WIDE R30, R24, 0x2, R28 ;  /* 0x00000002181e7825 */ /* 0x000fe200078e021c */
[----:B------:R-:W-:Y:S02]  /*15c0*/  PRMT R54, RZ, 0x7610, R54 ;  /* 0x00007610ff367816 */ /* 0x000fe40000000036 */
[----:B------:R-:W-:Y:S02]  /*15d0*/  PRMT R52, RZ, 0x7610, R52 ;  /* 0x00007610ff347816 */ /* 0x000fe40000000034 */
[----:B------:R0:W5:Y:S02]  /*15e0*/  @!P1 LDG.E.U16 R50, desc[UR6][R30.64] ;  /* 0x000000061e329981 */ /* 0x000164000c1e1500 */
[----:B0-----:R-:W-:-:S02]  /*15f0*/  IMAD.MOV.U32 R31, RZ, RZ, R13 ;  /* 0x000000ffff1f7224 */ /* 0x001fc400078e000d */
[----:B------:R-:W-:-:S04]  /*1600*/  IMAD.MOV.U32 R30, RZ, RZ, R14 ;  /* 0x000000ffff1e7224 */ /* 0x000fc800078e000e */
[----:B------:R-:W-:-:S05]  /*1610*/  IMAD.WIDE R14, R24, 0x2, R30 ;  /* 0x00000002180e7825 */ /* 0x000fca00078e021e */
[----:B------:R0:W5:Y:S02]  /*1620*/  @!P1 LDG.E.U16 R52, desc[UR6][R14.64] ;  /* 0x000000060e349981 */ /* 0x000164000c1e1500 */
[----:B0-----:R-:W-:Y:S02]  /*1630*/  PRMT R15, RZ, 0x7610, R15 ;  /* 0x00007610ff0f7816 */ /* 0x001fe4000000000f */
[----:B------:R-:W-:Y:S01]  /*1640*/  PRMT R14, RZ, 0x7610, R14 ;  /* 0x00007610ff0e7816 */ /* 0x000fe2000000000e */
[----:B--2---:R-:W-:Y:S04]  /*1650*/  STS.U16 [R46+UR4], R58 ;  /* 0x0000003a2e007988 */ /* 0x004fe80008000404 */
[----:B---3--:R0:W-:Y:S02]  /*1660*/  STS.U16 [R46+UR4+0x100], R32 ;  /* 0x000100202e007988 */ /* 0x0081e40008000404 */
[----:B0-----:R-:W-:-:S04]  /*1670*/  IMAD.MOV.U32 R32, RZ, RZ, R12 ;  /* 0x000000ffff207224 */ /* 0x001fc800078e000c */
[----:B------:R-:W-:Y:S01]  /*1680*/  IMAD.WIDE R12, R24, 0x2, R32 ;  /* 0x00000002180c7825 */ /* 0x000fe200078e0220 */
[----:B------:R-:W-:-:S04]  /*1690*/  PRMT R58, RZ, 0x7610, R58 ;  /* 0x00007610ff3a7816 */ /* 0x000fc8000000003a */
[----:B------:R0:W2:Y:S02]  /*16a0*/  @!P1 LDG.E.U16 R54, desc[UR6][R12.64] ;  /* 0x000000060c369981 */ /* 0x0000a4000c1e1500 */
[----:B0-----:R-:W-:-:S05]  /*16b0*/  IMAD.WIDE R12, R24, 0x2, R34 ;  /* 0x00000002180c7825 */ /* 0x001fca00078e0222 */
[----:B------:R0:W3:Y:S02]  /*16c0*/  @!P1 LDG.E.U16 R58, desc[UR6][R12.64] ;  /* 0x000000060c3a9981 */ /* 0x0000e4000c1e1500 */
[C---:B0-----:R-:W-:Y:S02]  /*16d0*/  IMAD.WIDE R12, R24.reuse, 0x2, R36 ;  /* 0x00000002180c7825 */ /* 0x041fe400078e0224 */
[----:B----4-:R-:W-:Y:S04]  /*16e0*/  STS.U16 [R46+UR4+0x200], R23 ;  /* 0x000200172e007988 */ /* 0x010fe80008000404 */
[----:B------:R0:W4:Y:S04]  /*16f0*/  @!P1 LDG.E.U16 R15, desc[UR6][R12.64] ;  /* 0x000000060c0f9981 */ /* 0x000128000c1e1500 */
[----:B-----5:R1:W-:Y:S01]  /*1700*/  STS.U16 [R46+UR4+0x300], R21 ;  /* 0x000300152e007988 */ /* 0x0203e20008000404 */
[----:B0-----:R-:W-:-:S03]  /*1710*/  IMAD.WIDE R12, R24, 0x2, R38 ;  /* 0x00000002180c7825 */ /* 0x001fc600078e0226 */
[----:B------:R0:W-:Y:S01]  /*1720*/  STS.U16 [R43+UR4+0x80], R56 ;  /* 0x000080382b007988 */ /* 0x0001e20008000404 */
[----:B-1----:R-:W-:-:S03]  /*1730*/  PRMT R21, RZ, 0x7610, R21 ;  /* 0x00007610ff157816 */ /* 0x002fc60000000015 */
[----:B------:R1:W-:Y:S04]  /*1740*/  STS.U16 [R43+UR4+0x180], R22 ;  /* 0x000180162b007988 */ /* 0x0003e80008000404 */
[----:B------:R5:W2:Y:S01]  /*1750*/  @!P1 LDG.E.U16 R14, desc[UR6][R12.64] ;  /* 0x000000060c0e9981 */ /* 0x000aa2000c1e1500 */
[----:B0-----:R-:W-:Y:S01]  /*1760*/  PRMT R56, RZ, 0x7610, R56 ;  /* 0x00007610ff387816 */ /* 0x001fe20000000038 */
[----:B-1----:R-:W-:-:S04]  /*1770*/  IMAD.WIDE R22, R24, 0x2, R40 ;  /* 0x0000000218167825 */ /* 0x002fc800078e0228 */
[----:B-----5:R-:W-:Y:S01]  /*1780*/  IMAD.WIDE R12, R24, 0x2, R60 ;  /* 0x00000002180c7825 */ /* 0x020fe200078e023c */
[----:B------:R-:W5:Y:S04]  /*1790*/  @!P1 LDG.E.U16 R21, desc[UR6][R22.64] ;  /* 0x0000000616159981 */ /* 0x000f68000c1e1500 */
[----:B------:R-:W3:Y:S04]  /*17a0*/  @!P1 LDG.E.U16 R56, desc[UR6][R12.64] ;  /* 0x000000060c389981 */ /* 0x000ee8000c1e1500 */
[----:B------:R-:W-:Y:S04]  /*17b0*/  STS.U16 [R43+UR4+0x280], R20 ;  /* 0x000280142b007988 */ /* 0x000fe80008000404 */
[----:B------:R-:W-:Y:S04]  /*17c0*/  STS.U16 [R43+UR4+0x380], R48 ;  /* 0x000380302b007988 */ /* 0x000fe80008000404 */
[----:B------:R0:W-:Y:S01]  /*17d0*/  STS.U16 [R46+UR4+0x400], R50 ;  /* 0x000400322e007988 */ /* 0x0001e20008000404 */
[----:B------:R-:W-:-:S05]  /*17e0*/  VIADD R42, R42, 0xffffffff ;  /* 0xffffffff2a2a7836 */ /* 0x000fca0000000000 */
[----:B------:R-:W-:Y:S01]  /*17f0*/  ISETP.NE.U32.AND P0, PT, R42, RZ, PT ;  /* 0x000000ff2a00720c */ /* 0x000fe20003f05070 */
[----:B------:R-:W-:Y:S01]  /*1800*/  IMAD.WIDE R32, R25, 0x2, R32 ;  /* 0x0000000219207825 */ /* 0x000fe200078e0220 */
[----:B------:R-:W-:-:S03]  /*1810*/  UIADD3 UR5, UR5, -0x20, URZ ;  /* 0xffffffe005057890 */ /* 0x000fc6000fffe03f */
[----:B------:R-:W-:-:S04]  /*1820*/  IMAD.WIDE R28, R25, 0x2, R28 ;  /* 0x00000002191c7825 */ /* 0x000fc800078e021c */
[----:B------:R-:W-:-:S04]  /*1830*/  IMAD.WIDE R60, R25, 0x2, R60 ;  /* 0x00000002193c7825 */ /* 0x000fc800078e023c */
[----:B------:R-:W-:-:S04]  /*1840*/  IMAD.WIDE R40, R25, 0x2, R40 ;  /* 0x0000000219287825 */ /* 0x000fc800078e0228 */
[----:B------:R-:W-:-:S04]  /*1850*/  IMAD.WIDE R38, R25, 0x2, R38 ;  /* 0x0000000219267825 */ /* 0x000fc800078e0226 */
[----:B------:R-:W-:-:S04]  /*1860*/  IMAD.WIDE R36, R25, 0x2, R36 ;  /* 0x0000000219247825 */ /* 0x000fc800078e0224 */
[----:B------:R-:W-:-:S04]  /*1870*/  IMAD.WIDE R34, R25, 0x2, R34 ;  /* 0x0000000219227825 */ /* 0x000fc800078e0222 */
[----:B------:R-:W-:-:S04]  /*1880*/  IMAD.WIDE R26, R47, 0x2, R26 ;  /* 0x000000022f1a7825 */ /* 0x000fc800078e021a */
[----:B0-----:R-:W-:Y:S01]  /*1890*/  IMAD.MOV.U32 R50, RZ, RZ, R28 ;  /* 0x000000ffff327224 */ /* 0x001fe200078e001c */
[----:B----4-:R-:W-:Y:S04]  /*18a0*/  STS.U16 [R46+UR4+0x600], R15 ;  /* 0x0006000f2e007988 */ /* 0x010fe80008000404 */
[----:B------:R-:W-:Y:S04]  /*18b0*/  STS.U16 [R43+UR4+0x480], R52 ;  /* 0x000480342b007988 */ /* 0x000fe80008000404 */
[----:B--2---:R-:W-:Y:S04]  /*18c0*/  STS.U16 [R43+UR4+0x680], R14 ;  /* 0x0006800e2b007988 */ /* 0x004fe80008000404 */
[----:B------:R-:W-:Y:S04]  /*18d0*/  STS.U16 [R44+UR4+0x500], R54 ;  /* 0x000500362c007988 */ /* 0x000fe80008000404 */
[----:B-----5:R-:W-:Y:S04]  /*18e0*/  STS.U16 [R44+UR4+0x700], R21 ;  /* 0x000700152c007988 */ /* 0x020fe80008000404 */
[----:B---3--:R-:W-:Y:S04]  /*18f0*/  STS.U16 [R45+UR4+0x580], R58 ;  /* 0x0005803a2d007988 */ /* 0x008fe80008000404 */
[----:B------:R-:W-:Y:S01]  /*1900*/  STS.U16 [R45+UR4+0x780], R56 ;  /* 0x000780382d007988 */ /* 0x000fe20008000404 */
[----:B------:R-:W-:Y:S06]  /*1910*/  BAR.SYNC.DEFER_BLOCKING 0x0 ;  /* 0x0000000000007b1d */ /* 0x000fec0000010000 */
[----:B------:R-:W-:Y:S04]  /*1920*/  LDSM.16.MT88.4 R20, [R9] ;  /* 0x000000000914783b */ /* 0x000fe80000004200 */
[----:B------:R-:W0:Y:S02]  /*1930*/  LDSM.16.M88.4 R12, [R8+0x400] ;  /* 0x00040000080c783b */ /* 0x000e240000000200 */
[----:B0-----:R-:W-:Y:S02]  /*1940*/  HMMA.16816.F32 R16, R20, R12, R16 ;  /* 0x0000000c1410723c */ /* 0x001fe40000001810 */
[----:B------:R-:W0:Y:S05]  /*1950*/  LDSM.16.MT88.4 R20, [R9+0x200] ;  /* 0x000200000914783b */ /* 0x000e2a0000004200 */
[----:B------:R-:W-:-:S15]  /*1960*/  IMAD.MOV.U32 R12, RZ, RZ, R32 ;  /* 0x000000ffff0c7224 */ /* 0x000fde00078e0020 */
[----:B------:R-:W-:-:S02]  /*1970*/  NOP ;  /* 0x0000000000007918 */ /* 0x000fc40000000000 */
[----:B0-----:R-:W-:Y:S07]  /*1980*/  HMMA.16816.F32 R16, R20, R14, R16 ;  /* 0x0000000e1410723c */ /* 0x001fee0000001810 */
[----:B------:R-:W-:-:S04]  /*1990*/  IMAD.WIDE R14, R25, 0x2, R30 ;  /* 0x00000002190e7825 */ /* 0x000fc800078e021e */
[----:B------:R-:W-:Y:S02]  /*19a0*/  IMAD.MOV.U32 R13, RZ, RZ, R15 ;  /* 0x000000ffff0d7224 */ /* 0x000fe400078e000f */
[----:B------:R-:W-:Y:S01]  /*19b0*/  IMAD.MOV.U32 R15, RZ, RZ, R29 ;  /* 0x000000ffff0f7224 */ /* 0x000fe200078e001d */
[----:B------:R-:W-:Y:S10]  /*19c0*/  @P0 BRA `(.L_x_1) ;  /* 0xfffffff800440947 */ /* 0x000ff4000383ffff */
[----:B------:R-:W-:Y:S02]  /*19d0*/  F2FP.F16.F32.PACK_AB R18, R19, R18 ;  /* 0x000000121312723e */ /* 0x000fe400000000ff */
[----:B------:R-:W-:-:S07]  /*19e0*/  F2FP.F16.F32.PACK_AB R16, R17, R16 ;  /* 0x000000101110723e */ /* 0x000fce00000000ff */
.L_x_0:
[----:B------:R-:W0:Y:S01]  /*19f0*/  S2R R9, SR_TID.X ;  /* 0x0000000000097919 */ /* 0x000e220000002100 */
[----:B------:R-:W-:Y:S01]  /*1a00*/  SHF.R.S32.HI R8, RZ, 0x3, R0 ;  /* 0x00000003ff087819 */ /* 0x000fe20000011400 */
[----:B------:R-:W-:Y:S01]  /*1a10*/  ULDC.64 UR8, c[0x0][0x228] ;  /* 0x00008a0000087ab9 */ /* 0x000fe20000000a00 */
[----:B------:R-:W-:Y:S02]  /*1a20*/  LOP3.LUT R4, R4, 0x3c, RZ, 0xc0, !PT ;  /* 0x0000003c04047812 */ /* 0x000fe400078ec0ff */
[----:B------:R-:W-:Y:S02]  /*1a30*/  SGXT R8, R8, 0x1 ;  /* 0x000000010808781a */ /* 0x000fe40000000200 */
[----:B------:R-:W-:Y:S02]  /*1a40*/  LOP3.LUT R4, R4, 0x40, R5, 0xf8, !PT ;  /* 0x0000004004047812 */ /* 0x000fe400078ef805 */
[----:B------:R-:W-:Y:S02]  /*1a50*/  LOP3.LUT R8, R8, 0xc0, RZ, 0xc0, !PT ;  /* 0x000000c008087812 */ /* 0x000fe400078ec0ff */
[----:B------:R-:W-:-:S02]  /*1a60*/  PRMT R12, R16, 0x7632, R12 ;  /* 0x00007632100c7816 */ /* 0x000fc4000000000c */
[----:B------:R-:W-:Y:S02]  /*1a70*/  LOP3.LUT R8, R8, 0x38, R7, 0xf8, !PT ;  /* 0x0000003808087812 */ /* 0x000fe400078ef807 */
[----:B------:R-:W-:Y:S01]  /*1a80*/  PRMT R14, R18, 0x7632, R14 ;  /* 0x00007632120e7816 */ /* 0x000fe2000000000e */
[----:B------:R-:W-:Y:S01]  /*1a90*/  BAR.SYNC.DEFER_BLOCKING 0x0 ;  /* 0x0000000000007b1d */ /* 0x000fe20000010000 */
[----:B------:R-:W-:Y:S02]  /*1aa0*/  ISETP.GE.AND P0, PT, R2, UR8, PT ;  /* 0x0000000802007c0c */ /* 0x000fe4000bf06270 */
[----:B0-----:R-:W-:-:S04]  /*1ab0*/  LOP3.LUT R9, R9, 0x20, RZ, 0xc0, !PT ;  /* 0x0000002009097812 */ /* 0x001fc800078ec0ff */
[C---:B------:R-:W-:Y:S01]  /*1ac0*/  LEA.HI R4, R9.reuse, R4, RZ, 0x1c ;  /* 0x0000000409047211 */ /* 0x040fe200078fe0ff */
[----:B------:R-:W-:-:S03]  /*1ad0*/  IMAD.SHL.U32 R5, R9, 0x2, RZ ;  /* 0x0000000209057824 */ /* 0x000fc600078e00ff */
[----:B------:R-:W-:Y:S01]  /*1ae0*/  LOP3.LUT R7, R4, 0x40, RZ, 0x3c, !PT ;  /* 0x0000004004077812 */ /* 0x000fe200078e3cff */
[----:B------:R0:W-:Y:S01]  /*1af0*/  STS.U16 [R4+UR4], R16 ;  /* 0x0000001004007988 */ /* 0x0001e20008000404 */
[----:B------:R-:W-:Y:S02]  /*1b00*/  LOP3.LUT R10, R8, R5, RZ, 0x3c, !PT ;  /* 0x00000005080a7212 */ /* 0x000fe400078e3cff */
[----:B------:R-:W-:Y:S02]  /*1b10*/  SHF.R.S32.HI R5, RZ, 0x4, R0 ;  /* 0x00000004ff057819 */ /* 0x000fe40000011400 */
[C---:B------:R-:W-:Y:S02]  /*1b20*/  LOP3.LUT R0, R4.reuse, 0x4, RZ, 0x3c, !PT ;  /* 0x0000000404007812 */ /* 0x040fe400078e3cff */
[----:B------:R-:W-:Y:S02]  /*1b30*/  LOP3.LUT R8, R4, 0x44, RZ, 0x3c, !PT ;  /* 0x0000004404087812 */ /* 0x000fe400078e3cff */
[----:B------:R-:W-:Y:S01]  /*1b40*/  SGXT R5, R5, 0x1 ;  /* 0x000000010505781a */ /* 0x000fe20000000200 */
[----:B------:R1:W-:Y:S01]  /*1b50*/  STS.U16 [R0+UR4+0x100], R12 ;  /* 0x0001000c00007988 */ /* 0x0003e20008000404 */
[----:B0-----:R-:W-:-:S02]  /*1b60*/  LOP3.LUT R4, R6, 0x8, R3, 0xfe, !PT ;  /* 0x0000000806047812 */ /* 0x001fc400078efe03 */
[----:B------:R-:W-:Y:S01]  /*1b70*/  LOP3.LUT R10, R10, 0x104, R5, 0xf8, !PT ;  /* 0x000001040a0a7812 */ /* 0x000fe200078ef805 */
[----:B------:R-:W-:Y:S03]  /*1b80*/  STS.U16 [R7+UR4+0x80], R18 ;  /* 0x0000801207007988 */ /* 0x000fe60008000404 */
[----:B------:R-:W-:Y:S01]  /*1b90*/  LOP3.LUT R9, R10, 0x4, RZ, 0x3c, !PT ;  /* 0x000000040a097812 */ /* 0x000fe200078e3cff */
[----:B------:R0:W-:Y:S01]  /*1ba0*/  STS.U16 [R8+UR4+0x180], R14 ;  /* 0x0001800e08007988 */ /* 0x0001e20008000404 */
[----:B-1----:R-:W-:Y:S01]  /*1bb0*/  LOP3.LUT R0, R6, 0xc, R3, 0xfe, !PT ;  /* 0x0000000c06007812 */ /* 0x002fe200078efe03 */
[----:B------:R-:W-:Y:S06]  /*1bc0*/  BAR.SYNC.DEFER_BLOCKING 0x0 ;  /* 0x0000000000007b1d */ /* 0x000fec0000010000 */
[----:B------:R-:W1:Y:S04]  /*1bd0*/  LDS R11, [R10+UR4] ;  /* 0x000000040a0b7984 */ /* 0x000e680008000800 */
[----:B------:R2:W3:Y:S01]  /*1be0*/  LDS R13, [R9+UR4] ;  /* 0x00000004090d7984 */ /* 0x0004e20008000800 */
[----:B------:R-:W-:-:S02]  /*1bf0*/  ULDC UR4, c[0x0][0x244] ;  /* 0x0000910000047ab9 */ /* 0x000fc40000000800 */
[----:B------:R-:W-:Y:S01]  /*1c00*/  IMAD R5, R2, UR4, RZ ;  /* 0x0000000402057c24 */ /* 0x000fe2000f8e02ff */
[----:B------:R-:W-:Y:S01]  /*1c10*/  ULDC.64 UR4, c[0x0][0x220] ;  /* 0x0000880000047ab9 */ /* 0x000fe20000000a00 */
[C---:B------:R-:W-:Y:S02]  /*1c20*/  LOP3.LUT R2, R6.reuse, R3, RZ, 0xfc, !PT ;  /* 0x0000000306027212 */ /* 0x040fe400078efcff */
[----:B------:R-:W-:Y:S02]  /*1c30*/  LOP3.LUT R3, R6, 0x4, R3, 0xfe, !PT ;  /* 0x0000000406037812 */ /* 0x000fe400078efe03 */
[----:B0-----:R-:W-:Y:S01]  /*1c40*/  LEA R8, P1, R5, UR4, 0x1 ;  /* 0x0000000405087c11 */ /* 0x001fe2000f8208ff */
[----:B------:R-:W-:Y:S01]  /*1c50*/  ULDC UR4, c[0x0][0x248] ;  /* 0x0000920000047ab9 */ /* 0x000fe20000000800 */
[C---:B------:R-:W-:Y:S01]  /*1c60*/  ISETP.LT.AND P3, PT, R2.reuse, UR9, !P0 ;  /* 0x0000000902007c0c */ /* 0x040fe2000c761270 */
[----:B------:R-:W-:Y:S01]  /*1c70*/  IMAD R7, R3, UR4, RZ ;  /* 0x0000000403077c24 */ /* 0x000fe2000f8e02ff */
[----:B------:R-:W-:Y:S01]  /*1c80*/  LEA.HI.X.SX32 R12, R5, UR5, 0x1, P1 ;  /* 0x00000005050c7c11 */ /* 0x000fe200088f0eff */
[----:B------:R-:W-:Y:S01]  /*1c90*/  IMAD R5, R2, UR4, RZ ;  /* 0x0000000402057c24 */ /* 0x000fe2000f8e02ff */
[----:B------:R-:W-:Y:S01]  /*1ca0*/  ISETP.LT.AND P2, PT, R3, UR9, !P0 ;  /* 0x0000000903007c0c */ /* 0x000fe2000c741270 */
[C---:B--2---:R-:W-:Y:S01]  /*1cb0*/  IMAD R9, R4.reuse, UR4, RZ ;  /* 0x0000000404097c24 */ /* 0x044fe2000f8e02ff */
[----:B------:R-:W-:Y:S01]  /*1cc0*/  ISETP.LT.AND P1, PT, R4, UR9, !P0 ;  /* 0x0000000904007c0c */ /* 0x000fe2000c721270 */
[C---:B------:R-:W-:Y:S01]  /*1cd0*/  IMAD R10, R0.reuse, UR4, RZ ;  /* 0x00000004000a7c24 */ /* 0x040fe2000f8e02ff */
[----:B------:R-:W-:-:S02]  /*1ce0*/  ISETP.LT.AND P0, PT, R0, UR9, !P0 ;  /* 0x0000000900007c0c */ /* 0x000fc4000c701270 */
[-C--:B------:R-:W-:Y:S02]  /*1cf0*/  LEA R2, P4, R5, R8.reuse, 0x1 ;  /* 0x0000000805027211 */ /* 0x080fe400078808ff */
[-C--:B------:R-:W-:Y:S02]  /*1d00*/  LEA R4, P6, R7, R8.reuse, 0x1 ;  /* 0x0000000807047211 */ /* 0x080fe400078c08ff */
[----:B------:R-:W-:Y:S02]  /*1d10*/  LEA R6, P5, R9, R8, 0x1 ;  /* 0x0000000809067211 */ /* 0x000fe400078a08ff */
[-C--:B------:R-:W-:Y:S02]  /*1d20*/  LEA.HI.X.SX32 R3, R5, R12.reuse, 0x1, P4 ;  /* 0x0000000c05037211 */ /* 0x080fe400020f0eff */
[-C--:B------:R-:W-:Y:S02]  /*1d30*/  LEA.HI.X.SX32 R5, R7, R12.reuse, 0x1, P6 ;  /* 0x0000000c07057211 */ /* 0x080fe400030f0eff */
[----:B------:R-:W-:-:S02]  /*1d40*/  LEA.HI.X.SX32 R7, R9, R12, 0x1, P5 ;  /* 0x0000000c09077211 */ /* 0x000fc400028f0eff */
[C---:B------:R-:W-:Y:S02]  /*1d50*/  LEA R8, P4, R10.reuse, R8, 0x1 ;  /* 0x000000080a087211 */ /* 0x040fe400078808ff */
[----:B-1----:R-:W-:Y:S01]  /*1d60*/  PRMT R0, R11, 0x7632, R0 ;  /* 0x000076320b007816 */ /* 0x002fe20000000000 */
[----:B------:R0:W-:Y:S01]  /*1d70*/  @P3 STG.E.U16 desc[UR6][R2.64], R11 ;  /* 0x0000000b02003986 */ /* 0x0001e2000c101506 */
[----:B------:R-:W-:-:S03]  /*1d80*/  LEA.HI.X.SX32 R9, R10, R12, 0x1, P4 ;  /* 0x0000000c0a097211 */ /* 0x000fc600020f0eff */
[----:B---3--:R0:W-:Y:S04]  /*1d90*/  @P2 STG.E.U16 desc[UR6][R4.64], R13 ;  /* 0x0000000d04002986 */ /* 0x0081e8000c101506 */
[----:B------:R0:W-:Y:S01]  /*1da0*/  @P1 STG.E.U16 desc[UR6][R6.64], R0 ;  /* 0x0000000006001986 */ /* 0x0001e2000c101506 */
[----:B------:R-:W-:Y:S05]  /*1db0*/  @!P0 EXIT ;  /* 0x000000000000894d */ /* 0x000fea0003800000 */
[----:B0-----:R-:W-:-:S05]  /*1dc0*/  PRMT R4, R13, 0x7632, R4 ;  /* 0x000076320d047816 */ /* 0x001fca0000000004 */
[----:B------:R-:W-:Y:S01]  /*1dd0*/  STG.E.U16 desc[UR6][R8.64], R4 ;  /* 0x0000000408007986 */ /* 0x000fe2000c101506 */
[----:B------:R-:W-:Y:S05]  /*1de0*/  EXIT ;  /* 0x000000000000794d */ /* 0x000fea0003800000 */
.L_x_2:
[----:B------:R-:W-:-:S00]  /*1df0*/  BRA `(.L_x_2) ;  /* 0xfffffffc00fc7947 */ /* 0x000fc0000383ffff */
[----:B------:R-:W-:-:S00]  /*1e00*/  NOP ;  /* 0x0000000000007918 */ /* 0x000fc00000000000 */
[----:B------:R-:W-:-:S00]  /*1e10*/  NOP ;  /* 0x0000000000007918 */ /* 0x000fc00000000000 */
[----:B------:R-:W-:-:S00]  /*1e20*/  NOP ;  /* 0x0000000000007918 */ /* 0x000fc00000000000 */
[----:B------:R-:W-:-:S00]  /*1e30*/  NOP ;  /* 0x0000000000007918 */ /* 0x000fc00000000000 */
[----:B------:R-:W-:-:S00]  /*1e40*/  NOP ;  /* 0x0000000000007918 */ /* 0x000fc00000000000 */
[----:B------:R-:W-:-:S00]  /*1e50*/  NOP ;  /* 0x0000000000007918 */ /* 0x000fc00000000000 */
[----:B------:R-:W-:-:S00]  /*1e60*/  NOP ;  /* 0x0000000000007918 */ /* 0x000fc00000000000 */
[----:B------:R-:W-:-:S00]  /*1e70*/  NOP ;  /* 0x0000000000007918 */ /* 0x000fc00000000000 */
.L_x_3:


//--------------------- .nv.shared.matmul_kernel  --------------------------
	.section	.nv.shared.matmul_kernel,"aw",@nobits
	.sectionflags	@""
	.align	16
	.zero		1024


//--------------------- .nv.shared.reserved.0     --------------------------
	.section	.nv.shared.reserved.0,"aw",@nobits
	.weak		__nv_reservedSMEM_offset_0_alias
	.size		__nv_reservedSMEM_offset_0_alias, 0, 0
	.other		__nv_reservedSMEM_offset_0_alias,@"STO_CUDA_RESERVED_SHARED STV_DEFAULT"
__nv_reservedSMEM_offset_0_alias:
	.zero		0


//--------------------- .nv.constant0.matmul_kernel --------------------------
	.section	.nv.constant0.matmul_kernel,"a",@progbits
	.sectionflags	@""
	.align	4
.nv.constant0.matmul_kernel:
	.zero		608


//--------------------- SYMBOLS --------------------------

	.type		.nv.reservedSmem.offset0,@object
	.size		.nv.reservedSmem.offset0,0x4
